//
// Generated by NVIDIA NVVM Compiler
//
// Compiler Build ID: CL-36424714
// Cuda compilation tools, release 13.0, V13.0.88
// Based on NVVM 20.0.0
//

.version 9.0
.target sm_100
.address_size 64

	// .globl	_Z10mysgemm_v6ILi128ELi128ELi128ELi16ELi64ELi64ELi1ELi4ELi8ELi4EEviiifPfS0_fS0_
// _ZZ10mysgemm_v6ILi128ELi128ELi128ELi16ELi64ELi64ELi1ELi4ELi8ELi4EEviiifPfS0_fS0_E2As has been demoted
// _ZZ10mysgemm_v6ILi128ELi128ELi128ELi16ELi64ELi64ELi1ELi4ELi8ELi4EEviiifPfS0_fS0_E2Bs has been demoted

.visible .entry _Z10mysgemm_v6ILi128ELi128ELi128ELi16ELi64ELi64ELi1ELi4ELi8ELi4EEviiifPfS0_fS0_(
	.param .u32 _Z10mysgemm_v6ILi128ELi128ELi128ELi16ELi64ELi64ELi1ELi4ELi8ELi4EEviiifPfS0_fS0__param_0,
	.param .u32 _Z10mysgemm_v6ILi128ELi128ELi128ELi16ELi64ELi64ELi1ELi4ELi8ELi4EEviiifPfS0_fS0__param_1,
	.param .u32 _Z10mysgemm_v6ILi128ELi128ELi128ELi16ELi64ELi64ELi1ELi4ELi8ELi4EEviiifPfS0_fS0__param_2,
	.param .f32 _Z10mysgemm_v6ILi128ELi128ELi128ELi16ELi64ELi64ELi1ELi4ELi8ELi4EEviiifPfS0_fS0__param_3,
	.param .u64 .ptr .align 1 _Z10mysgemm_v6ILi128ELi128ELi128ELi16ELi64ELi64ELi1ELi4ELi8ELi4EEviiifPfS0_fS0__param_4,
	.param .u64 .ptr .align 1 _Z10mysgemm_v6ILi128ELi128ELi128ELi16ELi64ELi64ELi1ELi4ELi8ELi4EEviiifPfS0_fS0__param_5,
	.param .f32 _Z10mysgemm_v6ILi128ELi128ELi128ELi16ELi64ELi64ELi1ELi4ELi8ELi4EEviiifPfS0_fS0__param_6,
	.param .u64 .ptr .align 1 _Z10mysgemm_v6ILi128ELi128ELi128ELi16ELi64ELi64ELi1ELi4ELi8ELi4EEviiifPfS0_fS0__param_7
)
.maxntid 128
{
	.reg .pred 	%p<4>;
	.reg .b16 	%rs<7>;
	.reg .b32 	%r<88>;
	.reg .b32 	%f<1343>;
	.reg .b64 	%rd<68>;
	// demoted variable
	.shared .align 4 .b8 _ZZ10mysgemm_v6ILi128ELi128ELi128ELi16ELi64ELi64ELi1ELi4ELi8ELi4EEviiifPfS0_fS0_E2As[8192];
	// demoted variable
	.shared .align 4 .b8 _ZZ10mysgemm_v6ILi128ELi128ELi128ELi16ELi64ELi64ELi1ELi4ELi8ELi4EEviiifPfS0_fS0_E2Bs[8192];
	ld.param.u32 	%r19, [_Z10mysgemm_v6ILi128ELi128ELi128ELi16ELi64ELi64ELi1ELi4ELi8ELi4EEviiifPfS0_fS0__param_2];
	ld.param.u64 	%rd10, [_Z10mysgemm_v6ILi128ELi128ELi128ELi16ELi64ELi64ELi1ELi4ELi8ELi4EEviiifPfS0_fS0__param_4];
	ld.param.u64 	%rd11, [_Z10mysgemm_v6ILi128ELi128ELi128ELi16ELi64ELi64ELi1ELi4ELi8ELi4EEviiifPfS0_fS0__param_5];
	cvta.to.global.u64 	%rd1, %rd10;
	cvta.to.global.u64 	%rd2, %rd11;
	mov.u32 	%r20, %ctaid.x;
	shl.b32 	%r1, %r20, 7;
	mov.u32 	%r21, %ctaid.y;
	shl.b32 	%r2, %r21, 7;
	mov.u32 	%r3, %tid.x;
	shl.b32 	%r4, %r3, 2;
	and.b32  	%r5, %r4, 12;
	setp.lt.s32 	%p1, %r19, 1;
	mov.f32 	%f1215, 0f00000000;
	mov.f32 	%f1216, %f1215;
	mov.f32 	%f1217, %f1215;
	mov.f32 	%f1218, %f1215;
	mov.f32 	%f1219, %f1215;
	mov.f32 	%f1220, %f1215;
	mov.f32 	%f1221, %f1215;
	mov.f32 	%f1222, %f1215;
	mov.f32 	%f1223, %f1215;
	mov.f32 	%f1224, %f1215;
	mov.f32 	%f1225, %f1215;
	mov.f32 	%f1226, %f1215;
	mov.f32 	%f1227, %f1215;
	mov.f32 	%f1228, %f1215;
	mov.f32 	%f1229, %f1215;
	mov.f32 	%f1230, %f1215;
	mov.f32 	%f1231, %f1215;
	mov.f32 	%f1232, %f1215;
	mov.f32 	%f1233, %f1215;
	mov.f32 	%f1234, %f1215;
	mov.f32 	%f1235, %f1215;
	mov.f32 	%f1236, %f1215;
	mov.f32 	%f1237, %f1215;
	mov.f32 	%f1238, %f1215;
	mov.f32 	%f1239, %f1215;
	mov.f32 	%f1240, %f1215;
	mov.f32 	%f1241, %f1215;
	mov.f32 	%f1242, %f1215;
	mov.f32 	%f1243, %f1215;
	mov.f32 	%f1244, %f1215;
	mov.f32 	%f1245, %f1215;
	mov.f32 	%f1246, %f1215;
	mov.f32 	%f1247, %f1215;
	mov.f32 	%f1248, %f1215;
	mov.f32 	%f1249, %f1215;
	mov.f32 	%f1250, %f1215;
	mov.f32 	%f1251, %f1215;
	mov.f32 	%f1252, %f1215;
	mov.f32 	%f1253, %f1215;
	mov.f32 	%f1254, %f1215;
	mov.f32 	%f1255, %f1215;
	mov.f32 	%f1256, %f1215;
	mov.f32 	%f1257, %f1215;
	mov.f32 	%f1258, %f1215;
	mov.f32 	%f1259, %f1215;
	mov.f32 	%f1260, %f1215;
	mov.f32 	%f1261, %f1215;
	mov.f32 	%f1262, %f1215;
	mov.f32 	%f1263, %f1215;
	mov.f32 	%f1264, %f1215;
	mov.f32 	%f1265, %f1215;
	mov.f32 	%f1266, %f1215;
	mov.f32 	%f1267, %f1215;
	mov.f32 	%f1268, %f1215;
	mov.f32 	%f1269, %f1215;
	mov.f32 	%f1270, %f1215;
	mov.f32 	%f1271, %f1215;
	mov.f32 	%f1272, %f1215;
	mov.f32 	%f1273, %f1215;
	mov.f32 	%f1274, %f1215;
	mov.f32 	%f1275, %f1215;
	mov.f32 	%f1276, %f1215;
	mov.f32 	%f1277, %f1215;
	mov.f32 	%f1278, %f1215;
	mov.f32 	%f1279, %f1215;
	mov.f32 	%f1280, %f1215;
	mov.f32 	%f1281, %f1215;
	mov.f32 	%f1282, %f1215;
	mov.f32 	%f1283, %f1215;
	mov.f32 	%f1284, %f1215;
	mov.f32 	%f1285, %f1215;
	mov.f32 	%f1286, %f1215;
	mov.f32 	%f1287, %f1215;
	mov.f32 	%f1288, %f1215;
	mov.f32 	%f1289, %f1215;
	mov.f32 	%f1290, %f1215;
	mov.f32 	%f1291, %f1215;
	mov.f32 	%f1292, %f1215;
	mov.f32 	%f1293, %f1215;
	mov.f32 	%f1294, %f1215;
	mov.f32 	%f1295, %f1215;
	mov.f32 	%f1296, %f1215;
	mov.f32 	%f1297, %f1215;
	mov.f32 	%f1298, %f1215;
	mov.f32 	%f1299, %f1215;
	mov.f32 	%f1300, %f1215;
	mov.f32 	%f1301, %f1215;
	mov.f32 	%f1302, %f1215;
	mov.f32 	%f1303, %f1215;
	mov.f32 	%f1304, %f1215;
	mov.f32 	%f1305, %f1215;
	mov.f32 	%f1306, %f1215;
	mov.f32 	%f1307, %f1215;
	mov.f32 	%f1308, %f1215;
	mov.f32 	%f1309, %f1215;
	mov.f32 	%f1310, %f1215;
	mov.f32 	%f1311, %f1215;
	mov.f32 	%f1312, %f1215;
	mov.f32 	%f1313, %f1215;
	mov.f32 	%f1314, %f1215;
	mov.f32 	%f1315, %f1215;
	mov.f32 	%f1316, %f1215;
	mov.f32 	%f1317, %f1215;
	mov.f32 	%f1318, %f1215;
	mov.f32 	%f1319, %f1215;
	mov.f32 	%f1320, %f1215;
	mov.f32 	%f1321, %f1215;
	mov.f32 	%f1322, %f1215;
	mov.f32 	%f1323, %f1215;
	mov.f32 	%f1324, %f1215;
	mov.f32 	%f1325, %f1215;
	mov.f32 	%f1326, %f1215;
	mov.f32 	%f1327, %f1215;
	mov.f32 	%f1328, %f1215;
	mov.f32 	%f1329, %f1215;
	mov.f32 	%f1330, %f1215;
	mov.f32 	%f1331, %f1215;
	mov.f32 	%f1332, %f1215;
	mov.f32 	%f1333, %f1215;
	mov.f32 	%f1334, %f1215;
	mov.f32 	%f1335, %f1215;
	mov.f32 	%f1336, %f1215;
	mov.f32 	%f1337, %f1215;
	mov.f32 	%f1338, %f1215;
	mov.f32 	%f1339, %f1215;
	mov.f32 	%f1340, %f1215;
	mov.f32 	%f1341, %f1215;
	mov.f32 	%f1342, %f1215;
	@%p1 bra 	$L__BB0_5;
	ld.param.u32 	%r81, [_Z10mysgemm_v6ILi128ELi128ELi128ELi16ELi64ELi64ELi1ELi4ELi8ELi4EEviiifPfS0_fS0__param_1];
	shr.u32 	%r23, %r3, 5;
	and.b32  	%r24, %r4, 124;
	shr.u32 	%r25, %r3, 2;
	mad.lo.s32 	%r6, %r25, %r19, %r5;
	shl.b32 	%r26, %r19, 6;
	add.s32 	%r7, %r6, %r26;
	mad.lo.s32 	%r8, %r23, %r81, %r24;
	shl.b32 	%r27, %r81, 3;
	add.s32 	%r9, %r8, %r27;
	and.b32  	%r29, %r4, 256;
	cvt.u16.u32 	%rs1, %r25;
	and.b16  	%rs2, %rs1, 7;
	mul.wide.u16 	%r30, %rs2, 32;
	or.b32  	%r31, %r29, %r30;
	mov.u32 	%r32, _ZZ10mysgemm_v6ILi128ELi128ELi128ELi16ELi64ELi64ELi1ELi4ELi8ELi4EEviiifPfS0_fS0_E2As;
	add.s32 	%r33, %r31, %r32;
	add.s32 	%r10, %r33, 16;
	mul.wide.s32 	%rd12, %r1, 4;
	add.s64 	%rd67, %rd2, %rd12;
	mul.lo.s32 	%r34, %r19, %r2;
	mul.wide.s32 	%rd13, %r34, 4;
	add.s64 	%rd66, %rd1, %rd13;
	mov.b32 	%r85, 0;
	mov.f32 	%f1215, 0f00000000;
	cvt.u16.u32 	%rs5, %r3;
	and.b16  	%rs6, %rs5, 3;
	mul.wide.u32 	%rd14, %r6, 4;
	mul.wide.u32 	%rd18, %r7, 4;
	mul.wide.s32 	%rd22, %r8, 4;
	mul.wide.s32 	%rd26, %r9, 4;
$L__BB0_2:
	ld.param.u32 	%r82, [_Z10mysgemm_v6ILi128ELi128ELi128ELi16ELi64ELi64ELi1ELi4ELi8ELi4EEviiifPfS0_fS0__param_1];
	shr.u32 	%r36, %r3, 5;
	cvt.u16.u32 	%rs3, %r36;
	and.b16  	%rs4, %rs3, 1;
	mul.wide.u16 	%r37, %rs4, 256;
	mul.wide.u16 	%r38, %rs6, 16;
	or.b32  	%r39, %r37, %r38;
	mov.u32 	%r40, _ZZ10mysgemm_v6ILi128ELi128ELi128ELi16ELi64ELi64ELi1ELi4ELi8ELi4EEviiifPfS0_fS0_E2Bs;
	add.s32 	%r41, %r39, %r40;
	add.s32 	%r86, %r41, 128;
	shl.b32 	%r42, %r82, 2;
	add.s32 	%r43, %r9, %r42;
	add.s32 	%r44, %r8, %r42;
	shl.b32 	%r45, %r19, 5;
	add.s32 	%r46, %r7, %r45;
	add.s32 	%r47, %r6, %r45;
	add.s64 	%rd15, %rd66, %rd14;
	ld.global.v4.f32 	{%f517, %f518, %f519, %f520}, [%rd15];
	shl.b32 	%r48, %r3, 11;
	or.b32  	%r49, %r48, %r3;
	and.b32  	%r50, %r49, 6268;
	mov.u32 	%r51, _ZZ10mysgemm_v6ILi128ELi128ELi128ELi16ELi64ELi64ELi1ELi4ELi8ELi4EEviiifPfS0_fS0_E2As;
	add.s32 	%r52, %r51, %r50;
	st.shared.f32 	[%r52], %f517;
	st.shared.f32 	[%r52+512], %f518;
	st.shared.f32 	[%r52+1024], %f519;
	st.shared.f32 	[%r52+1536], %f520;
	mul.wide.u32 	%rd16, %r47, 4;
	add.s64 	%rd17, %rd66, %rd16;
	ld.global.v4.f32 	{%f521, %f522, %f523, %f524}, [%rd17];
	st.shared.f32 	[%r52+128], %f521;
	st.shared.f32 	[%r52+640], %f522;
	st.shared.f32 	[%r52+1152], %f523;
	st.shared.f32 	[%r52+1664], %f524;
	add.s64 	%rd19, %rd66, %rd18;
	ld.global.v4.f32 	{%f525, %f526, %f527, %f528}, [%rd19];
	st.shared.f32 	[%r52+256], %f525;
	st.shared.f32 	[%r52+768], %f526;
	st.shared.f32 	[%r52+1280], %f527;
	st.shared.f32 	[%r52+1792], %f528;
	mul.wide.u32 	%rd20, %r46, 4;
	add.s64 	%rd21, %rd66, %rd20;
	ld.global.v4.f32 	{%f529, %f530, %f531, %f532}, [%rd21];
	st.shared.f32 	[%r52+384], %f529;
	st.shared.f32 	[%r52+896], %f530;
	st.shared.f32 	[%r52+1408], %f531;
	st.shared.f32 	[%r52+1920], %f532;
	add.s64 	%rd23, %rd67, %rd22;
	ld.global.v4.f32 	{%f533, %f534, %f535, %f536}, [%rd23];
	shl.b32 	%r53, %r3, 4;
	and.b32  	%r54, %r53, 496;
	shl.b32 	%r55, %r36, 9;
	or.b32  	%r56, %r55, %r54;
	add.s32 	%r57, %r40, %r56;
	st.shared.v4.f32 	[%r57], {%f533, %f534, %f535, %f536};
	mul.wide.s32 	%rd24, %r44, 4;
	add.s64 	%rd25, %rd67, %rd24;
	ld.global.v4.f32 	{%f537, %f538, %f539, %f540}, [%rd25];
	st.shared.v4.f32 	[%r57+2048], {%f537, %f538, %f539, %f540};
	add.s64 	%rd27, %rd67, %rd26;
	ld.global.v4.f32 	{%f541, %f542, %f543, %f544}, [%rd27];
	st.shared.v4.f32 	[%r57+4096], {%f541, %f542, %f543, %f544};
	mul.wide.s32 	%rd28, %r43, 4;
	add.s64 	%rd29, %rd67, %rd28;
	ld.global.v4.f32 	{%f545, %f546, %f547, %f548}, [%rd29];
	st.shared.v4.f32 	[%r57+6144], {%f545, %f546, %f547, %f548};
	bar.sync 	0;
	mov.b32 	%r87, 128;
$L__BB0_3:
	add.s32 	%r58, %r10, %r87;
	ld.shared.v4.f32 	{%f549, %f550, %f551, %f552}, [%r58+-144];
	ld.shared.v4.f32 	{%f553, %f554, %f555, %f556}, [%r58+-128];
	ld.shared.v4.f32 	{%f557, %f558, %f559, %f560}, [%r86+-128];
	ld.shared.v4.f32 	{%f561, %f562, %f563, %f564}, [%r86+-64];
	ld.shared.v4.f32 	{%f565, %f566, %f567, %f568}, [%r86];
	ld.shared.v4.f32 	{%f569, %f570, %f571, %f572}, [%r86+64];
	fma.rn.f32 	%f1318, %f549, %f557, %f1318;
	fma.rn.f32 	%f1317, %f549, %f558, %f1317;
	fma.rn.f32 	%f1316, %f549, %f559, %f1316;
	fma.rn.f32 	%f1315, %f549, %f560, %f1315;
	fma.rn.f32 	%f1302, %f550, %f557, %f1302;
	fma.rn.f32 	%f1301, %f550, %f558, %f1301;
	fma.rn.f32 	%f1300, %f550, %f559, %f1300;
	fma.rn.f32 	%f1299, %f550, %f560, %f1299;
	fma.rn.f32 	%f1286, %f551, %f557, %f1286;
	fma.rn.f32 	%f1285, %f551, %f558, %f1285;
	fma.rn.f32 	%f1284, %f551, %f559, %f1284;
	fma.rn.f32 	%f1283, %f551, %f560, %f1283;
	fma.rn.f32 	%f1270, %f552, %f557, %f1270;
	fma.rn.f32 	%f1269, %f552, %f558, %f1269;
	fma.rn.f32 	%f1268, %f552, %f559, %f1268;
	fma.rn.f32 	%f1267, %f552, %f560, %f1267;
	fma.rn.f32 	%f1254, %f553, %f557, %f1254;
	fma.rn.f32 	%f1253, %f553, %f558, %f1253;
	fma.rn.f32 	%f1252, %f553, %f559, %f1252;
	fma.rn.f32 	%f1251, %f553, %f560, %f1251;
	fma.rn.f32 	%f1238, %f554, %f557, %f1238;
	fma.rn.f32 	%f1237, %f554, %f558, %f1237;
	fma.rn.f32 	%f1236, %f554, %f559, %f1236;
	fma.rn.f32 	%f1235, %f554, %f560, %f1235;
	fma.rn.f32 	%f1222, %f555, %f557, %f1222;
	fma.rn.f32 	%f1221, %f555, %f558, %f1221;
	fma.rn.f32 	%f1220, %f555, %f559, %f1220;
	fma.rn.f32 	%f1219, %f555, %f560, %f1219;
	fma.rn.f32 	%f1327, %f556, %f557, %f1327;
	fma.rn.f32 	%f1328, %f556, %f558, %f1328;
	fma.rn.f32 	%f1329, %f556, %f559, %f1329;
	fma.rn.f32 	%f1330, %f556, %f560, %f1330;
	fma.rn.f32 	%f1314, %f549, %f561, %f1314;
	fma.rn.f32 	%f1313, %f549, %f562, %f1313;
	fma.rn.f32 	%f1312, %f549, %f563, %f1312;
	fma.rn.f32 	%f1311, %f549, %f564, %f1311;
	fma.rn.f32 	%f1298, %f550, %f561, %f1298;
	fma.rn.f32 	%f1297, %f550, %f562, %f1297;
	fma.rn.f32 	%f1296, %f550, %f563, %f1296;
	fma.rn.f32 	%f1295, %f550, %f564, %f1295;
	fma.rn.f32 	%f1282, %f551, %f561, %f1282;
	fma.rn.f32 	%f1281, %f551, %f562, %f1281;
	fma.rn.f32 	%f1280, %f551, %f563, %f1280;
	fma.rn.f32 	%f1279, %f551, %f564, %f1279;
	fma.rn.f32 	%f1266, %f552, %f561, %f1266;
	fma.rn.f32 	%f1265, %f552, %f562, %f1265;
	fma.rn.f32 	%f1264, %f552, %f563, %f1264;
	fma.rn.f32 	%f1263, %f552, %f564, %f1263;
	fma.rn.f32 	%f1250, %f553, %f561, %f1250;
	fma.rn.f32 	%f1249, %f553, %f562, %f1249;
	fma.rn.f32 	%f1248, %f553, %f563, %f1248;
	fma.rn.f32 	%f1247, %f553, %f564, %f1247;
	fma.rn.f32 	%f1234, %f554, %f561, %f1234;
	fma.rn.f32 	%f1233, %f554, %f562, %f1233;
	fma.rn.f32 	%f1232, %f554, %f563, %f1232;
	fma.rn.f32 	%f1231, %f554, %f564, %f1231;
	fma.rn.f32 	%f1218, %f555, %f561, %f1218;
	fma.rn.f32 	%f1217, %f555, %f562, %f1217;
	fma.rn.f32 	%f1216, %f555, %f563, %f1216;
	fma.rn.f32 	%f1215, %f555, %f564, %f1215;
	fma.rn.f32 	%f1331, %f556, %f561, %f1331;
	fma.rn.f32 	%f1332, %f556, %f562, %f1332;
	fma.rn.f32 	%f1333, %f556, %f563, %f1333;
	fma.rn.f32 	%f1334, %f556, %f564, %f1334;
	fma.rn.f32 	%f1310, %f549, %f565, %f1310;
	fma.rn.f32 	%f1309, %f549, %f566, %f1309;
	fma.rn.f32 	%f1308, %f549, %f567, %f1308;
	fma.rn.f32 	%f1307, %f549, %f568, %f1307;
	fma.rn.f32 	%f1294, %f550, %f565, %f1294;
	fma.rn.f32 	%f1293, %f550, %f566, %f1293;
	fma.rn.f32 	%f1292, %f550, %f567, %f1292;
	fma.rn.f32 	%f1291, %f550, %f568, %f1291;
	fma.rn.f32 	%f1278, %f551, %f565, %f1278;
	fma.rn.f32 	%f1277, %f551, %f566, %f1277;
	fma.rn.f32 	%f1276, %f551, %f567, %f1276;
	fma.rn.f32 	%f1275, %f551, %f568, %f1275;
	fma.rn.f32 	%f1262, %f552, %f565, %f1262;
	fma.rn.f32 	%f1261, %f552, %f566, %f1261;
	fma.rn.f32 	%f1260, %f552, %f567, %f1260;
	fma.rn.f32 	%f1259, %f552, %f568, %f1259;
	fma.rn.f32 	%f1246, %f553, %f565, %f1246;
	fma.rn.f32 	%f1245, %f553, %f566, %f1245;
	fma.rn.f32 	%f1244, %f553, %f567, %f1244;
	fma.rn.f32 	%f1243, %f553, %f568, %f1243;
	fma.rn.f32 	%f1230, %f554, %f565, %f1230;
	fma.rn.f32 	%f1229, %f554, %f566, %f1229;
	fma.rn.f32 	%f1228, %f554, %f567, %f1228;
	fma.rn.f32 	%f1227, %f554, %f568, %f1227;
	fma.rn.f32 	%f1319, %f555, %f565, %f1319;
	fma.rn.f32 	%f1320, %f555, %f566, %f1320;
	fma.rn.f32 	%f1321, %f555, %f567, %f1321;
	fma.rn.f32 	%f1322, %f555, %f568, %f1322;
	fma.rn.f32 	%f1335, %f556, %f565, %f1335;
	fma.rn.f32 	%f1336, %f556, %f566, %f1336;
	fma.rn.f32 	%f1337, %f556, %f567, %f1337;
	fma.rn.f32 	%f1338, %f556, %f568, %f1338;
	fma.rn.f32 	%f1306, %f549, %f569, %f1306;
	fma.rn.f32 	%f1305, %f549, %f570, %f1305;
	fma.rn.f32 	%f1304, %f549, %f571, %f1304;
	fma.rn.f32 	%f1303, %f549, %f572, %f1303;
	fma.rn.f32 	%f1290, %f550, %f569, %f1290;
	fma.rn.f32 	%f1289, %f550, %f570, %f1289;
	fma.rn.f32 	%f1288, %f550, %f571, %f1288;
	fma.rn.f32 	%f1287, %f550, %f572, %f1287;
	fma.rn.f32 	%f1274, %f551, %f569, %f1274;
	fma.rn.f32 	%f1273, %f551, %f570, %f1273;
	fma.rn.f32 	%f1272, %f551, %f571, %f1272;
	fma.rn.f32 	%f1271, %f551, %f572, %f1271;
	fma.rn.f32 	%f1258, %f552, %f569, %f1258;
	fma.rn.f32 	%f1257, %f552, %f570, %f1257;
	fma.rn.f32 	%f1256, %f552, %f571, %f1256;
	fma.rn.f32 	%f1255, %f552, %f572, %f1255;
	fma.rn.f32 	%f1242, %f553, %f569, %f1242;
	fma.rn.f32 	%f1241, %f553, %f570, %f1241;
	fma.rn.f32 	%f1240, %f553, %f571, %f1240;
	fma.rn.f32 	%f1239, %f553, %f572, %f1239;
	fma.rn.f32 	%f1226, %f554, %f569, %f1226;
	fma.rn.f32 	%f1225, %f554, %f570, %f1225;
	fma.rn.f32 	%f1224, %f554, %f571, %f1224;
	fma.rn.f32 	%f1223, %f554, %f572, %f1223;
	fma.rn.f32 	%f1323, %f555, %f569, %f1323;
	fma.rn.f32 	%f1324, %f555, %f570, %f1324;
	fma.rn.f32 	%f1325, %f555, %f571, %f1325;
	fma.rn.f32 	%f1326, %f555, %f572, %f1326;
	fma.rn.f32 	%f1339, %f556, %f569, %f1339;
	fma.rn.f32 	%f1340, %f556, %f570, %f1340;
	fma.rn.f32 	%f1341, %f556, %f571, %f1341;
	fma.rn.f32 	%f1342, %f556, %f572, %f1342;
	add.s32 	%r87, %r87, 512;
	add.s32 	%r86, %r86, 512;
	setp.ne.s32 	%p2, %r87, 8320;
	@%p2 bra 	$L__BB0_3;
	ld.param.u32 	%r83, [_Z10mysgemm_v6ILi128ELi128ELi128ELi16ELi64ELi64ELi1ELi4ELi8ELi4EEviiifPfS0_fS0__param_1];
	bar.sync 	0;
	add.s32 	%r85, %r85, 16;
	setp.lt.s32 	%p3, %r85, %r19;
	shl.b32 	%r59, %r83, 4;
	mul.wide.s32 	%rd30, %r59, 4;
	add.s64 	%rd67, %rd67, %rd30;
	add.s64 	%rd66, %rd66, 64;
	@%p3 bra 	$L__BB0_2;
$L__BB0_5:
	ld.param.u64 	%rd65, [_Z10mysgemm_v6ILi128ELi128ELi128ELi16ELi64ELi64ELi1ELi4ELi8ELi4EEviiifPfS0_fS0__param_7];
	ld.param.f32 	%f958, [_Z10mysgemm_v6ILi128ELi128ELi128ELi16ELi64ELi64ELi1ELi4ELi8ELi4EEviiifPfS0_fS0__param_6];
	ld.param.f32 	%f957, [_Z10mysgemm_v6ILi128ELi128ELi128ELi16ELi64ELi64ELi1ELi4ELi8ELi4EEviiifPfS0_fS0__param_3];
	ld.param.u32 	%r84, [_Z10mysgemm_v6ILi128ELi128ELi128ELi16ELi64ELi64ELi1ELi4ELi8ELi4EEviiifPfS0_fS0__param_1];
	shl.b32 	%r60, %r3, 1;
	and.b32  	%r61, %r60, 64;
	mov.u32 	%r62, %ctaid.x;
	shl.b32 	%r63, %r62, 7;
	or.b32  	%r64, %r61, %r63;
	and.b32  	%r65, %r3, 64;
	mov.u32 	%r66, %ctaid.y;
	shl.b32 	%r67, %r66, 7;
	or.b32  	%r68, %r67, %r65;
	mad.lo.s32 	%r69, %r84, %r68, %r64;
	cvt.s64.s32 	%rd31, %r69;
	cvta.to.global.u64 	%rd32, %rd65;
	and.b32  	%r70, %r60, 56;
	shl.b32 	%r71, %r3, 2;
	and.b32  	%r72, %r71, 12;
	mad.lo.s32 	%r73, %r70, %r84, %r72;
	cvt.s64.s32 	%rd33, %r73;
	add.s64 	%rd34, %rd31, %rd33;
	shl.b64 	%rd35, %rd34, 2;
	add.s64 	%rd36, %rd32, %rd35;
	ld.global.v4.f32 	{%f573, %f574, %f575, %f576}, [%rd36];
	mul.f32 	%f577, %f957, %f1318;
	fma.rn.f32 	%f578, %f958, %f573, %f577;
	mul.f32 	%f579, %f957, %f1317;
	fma.rn.f32 	%f580, %f958, %f574, %f579;
	mul.f32 	%f581, %f957, %f1316;
	fma.rn.f32 	%f582, %f958, %f575, %f581;
	mul.f32 	%f583, %f957, %f1315;
	fma.rn.f32 	%f584, %f958, %f576, %f583;
	st.global.v4.f32 	[%rd36], {%f578, %f580, %f582, %f584};
	add.s32 	%r74, %r73, %r84;
	cvt.s64.s32 	%rd37, %r74;
	add.s64 	%rd38, %rd31, %rd37;
	shl.b64 	%rd39, %rd38, 2;
	add.s64 	%rd40, %rd32, %rd39;
	ld.global.v4.f32 	{%f585, %f586, %f587, %f588}, [%rd40];
	mul.f32 	%f589, %f957, %f1302;
	fma.rn.f32 	%f590, %f958, %f585, %f589;
	mul.f32 	%f591, %f957, %f1301;
	fma.rn.f32 	%f592, %f958, %f586, %f591;
	mul.f32 	%f593, %f957, %f1300;
	fma.rn.f32 	%f594, %f958, %f587, %f593;
	mul.f32 	%f595, %f957, %f1299;
	fma.rn.f32 	%f596, %f958, %f588, %f595;
	st.global.v4.f32 	[%rd40], {%f590, %f592, %f594, %f596};
	add.s32 	%r75, %r74, %r84;
	cvt.s64.s32 	%rd41, %r75;
	add.s64 	%rd42, %rd31, %rd41;
	shl.b64 	%rd43, %rd42, 2;
	add.s64 	%rd44, %rd32, %rd43;
	ld.global.v4.f32 	{%f597, %f598, %f599, %f600}, [%rd44];
	mul.f32 	%f601, %f957, %f1286;
	fma.rn.f32 	%f602, %f958, %f597, %f601;
	mul.f32 	%f603, %f957, %f1285;
	fma.rn.f32 	%f604, %f958, %f598, %f603;
	mul.f32 	%f605, %f957, %f1284;
	fma.rn.f32 	%f606, %f958, %f599, %f605;
	mul.f32 	%f607, %f957, %f1283;
	fma.rn.f32 	%f608, %f958, %f600, %f607;
	st.global.v4.f32 	[%rd44], {%f602, %f604, %f606, %f608};
	add.s32 	%r76, %r75, %r84;
	cvt.s64.s32 	%rd45, %r76;
	add.s64 	%rd46, %rd31, %rd45;
	shl.b64 	%rd47, %rd46, 2;
	add.s64 	%rd48, %rd32, %rd47;
	ld.global.v4.f32 	{%f609, %f610, %f611, %f612}, [%rd48];
	mul.f32 	%f613, %f957, %f1270;
	fma.rn.f32 	%f614, %f958, %f609, %f613;
	mul.f32 	%f615, %f957, %f1269;
	fma.rn.f32 	%f616, %f958, %f610, %f615;
	mul.f32 	%f617, %f957, %f1268;
	fma.rn.f32 	%f618, %f958, %f611, %f617;
	mul.f32 	%f619, %f957, %f1267;
	fma.rn.f32 	%f620, %f958, %f612, %f619;
	st.global.v4.f32 	[%rd48], {%f614, %f616, %f618, %f620};
	add.s32 	%r77, %r76, %r84;
	cvt.s64.s32 	%rd49, %r77;
	add.s64 	%rd50, %rd31, %rd49;
	shl.b64 	%rd51, %rd50, 2;
	add.s64 	%rd52, %rd32, %rd51;
	ld.global.v4.f32 	{%f621, %f622, %f623, %f624}, [%rd52];
	mul.f32 	%f625, %f957, %f1254;
	fma.rn.f32 	%f626, %f958, %f621, %f625;
	mul.f32 	%f627, %f957, %f1253;
	fma.rn.f32 	%f628, %f958, %f622, %f627;
	mul.f32 	%f629, %f957, %f1252;
	fma.rn.f32 	%f630, %f958, %f623, %f629;
	mul.f32 	%f631, %f957, %f1251;
	fma.rn.f32 	%f632, %f958, %f624, %f631;
	st.global.v4.f32 	[%rd52], {%f626, %f628, %f630, %f632};
	add.s32 	%r78, %r77, %r84;
	cvt.s64.s32 	%rd53, %r78;
	add.s64 	%rd54, %rd31, %rd53;
	shl.b64 	%rd55, %rd54, 2;
	add.s64 	%rd56, %rd32, %rd55;
	ld.global.v4.f32 	{%f633, %f634, %f635, %f636}, [%rd56];
	mul.f32 	%f637, %f957, %f1238;
	fma.rn.f32 	%f638, %f958, %f633, %f637;
	mul.f32 	%f639, %f957, %f1237;
	fma.rn.f32 	%f640, %f958, %f634, %f639;
	mul.f32 	%f641, %f957, %f1236;
	fma.rn.f32 	%f642, %f958, %f635, %f641;
	mul.f32 	%f643, %f957, %f1235;
	fma.rn.f32 	%f644, %f958, %f636, %f643;
	st.global.v4.f32 	[%rd56], {%f638, %f640, %f642, %f644};
	add.s32 	%r79, %r78, %r84;
	cvt.s64.s32 	%rd57, %r79;
	add.s64 	%rd58, %rd31, %rd57;
	shl.b64 	%rd59, %rd58, 2;
	add.s64 	%rd60, %rd32, %rd59;
	ld.global.v4.f32 	{%f645, %f646, %f647, %f648}, [%rd60];
	mul.f32 	%f649, %f957, %f1222;
	fma.rn.f32 	%f650, %f958, %f645, %f649;
	mul.f32 	%f651, %f957, %f1221;
	fma.rn.f32 	%f652, %f958, %f646, %f651;
	mul.f32 	%f653, %f957, %f1220;
	fma.rn.f32 	%f654, %f958, %f647, %f653;
	mul.f32 	%f655, %f957, %f1219;
	fma.rn.f32 	%f656, %f958, %f648, %f655;
	st.global.v4.f32 	[%rd60], {%f650, %f652, %f654, %f656};
	add.s32 	%r80, %r79, %r84;
	cvt.s64.s32 	%rd61, %r80;
	add.s64 	%rd62, %rd31, %rd61;
	shl.b64 	%rd63, %rd62, 2;
	add.s64 	%rd64, %rd32, %rd63;
	ld.global.v4.f32 	{%f657, %f658, %f659, %f660}, [%rd64];
	mul.f32 	%f661, %f957, %f1327;
	fma.rn.f32 	%f662, %f958, %f657, %f661;
	mul.f32 	%f663, %f957, %f1328;
	fma.rn.f32 	%f664, %f958, %f658, %f663;
	mul.f32 	%f665, %f957, %f1329;
	fma.rn.f32 	%f666, %f958, %f659, %f665;
	mul.f32 	%f667, %f957, %f1330;
	fma.rn.f32 	%f668, %f958, %f660, %f667;
	st.global.v4.f32 	[%rd64], {%f662, %f664, %f666, %f668};
	ld.global.v4.f32 	{%f669, %f670, %f671, %f672}, [%rd36+64];
	mul.f32 	%f673, %f957, %f1314;
	fma.rn.f32 	%f674, %f958, %f669, %f673;
	mul.f32 	%f675, %f957, %f1313;
	fma.rn.f32 	%f676, %f958, %f670, %f675;
	mul.f32 	%f677, %f957, %f1312;
	fma.rn.f32 	%f678, %f958, %f671, %f677;
	mul.f32 	%f679, %f957, %f1311;
	fma.rn.f32 	%f680, %f958, %f672, %f679;
	st.global.v4.f32 	[%rd36+64], {%f674, %f676, %f678, %f680};
	ld.global.v4.f32 	{%f681, %f682, %f683, %f684}, [%rd40+64];
	mul.f32 	%f685, %f957, %f1298;
	fma.rn.f32 	%f686, %f958, %f681, %f685;
	mul.f32 	%f687, %f957, %f1297;
	fma.rn.f32 	%f688, %f958, %f682, %f687;
	mul.f32 	%f689, %f957, %f1296;
	fma.rn.f32 	%f690, %f958, %f683, %f689;
	mul.f32 	%f691, %f957, %f1295;
	fma.rn.f32 	%f692, %f958, %f684, %f691;
	st.global.v4.f32 	[%rd40+64], {%f686, %f688, %f690, %f692};
	ld.global.v4.f32 	{%f693, %f694, %f695, %f696}, [%rd44+64];
	mul.f32 	%f697, %f957, %f1282;
	fma.rn.f32 	%f698, %f958, %f693, %f697;
	mul.f32 	%f699, %f957, %f1281;
	fma.rn.f32 	%f700, %f958, %f694, %f699;
	mul.f32 	%f701, %f957, %f1280;
	fma.rn.f32 	%f702, %f958, %f695, %f701;
	mul.f32 	%f703, %f957, %f1279;
	fma.rn.f32 	%f704, %f958, %f696, %f703;
	st.global.v4.f32 	[%rd44+64], {%f698, %f700, %f702, %f704};
	ld.global.v4.f32 	{%f705, %f706, %f707, %f708}, [%rd48+64];
	mul.f32 	%f709, %f957, %f1266;
	fma.rn.f32 	%f710, %f958, %f705, %f709;
	mul.f32 	%f711, %f957, %f1265;
	fma.rn.f32 	%f712, %f958, %f706, %f711;
	mul.f32 	%f713, %f957, %f1264;
	fma.rn.f32 	%f714, %f958, %f707, %f713;
	mul.f32 	%f715, %f957, %f1263;
	fma.rn.f32 	%f716, %f958, %f708, %f715;
	st.global.v4.f32 	[%rd48+64], {%f710, %f712, %f714, %f716};
	ld.global.v4.f32 	{%f717, %f718, %f719, %f720}, [%rd52+64];
	mul.f32 	%f721, %f957, %f1250;
	fma.rn.f32 	%f722, %f958, %f717, %f721;
	mul.f32 	%f723, %f957, %f1249;
	fma.rn.f32 	%f724, %f958, %f718, %f723;
	mul.f32 	%f725, %f957, %f1248;
	fma.rn.f32 	%f726, %f958, %f719, %f725;
	mul.f32 	%f727, %f957, %f1247;
	fma.rn.f32 	%f728, %f958, %f720, %f727;
	st.global.v4.f32 	[%rd52+64], {%f722, %f724, %f726, %f728};
	ld.global.v4.f32 	{%f729, %f730, %f731, %f732}, [%rd56+64];
	mul.f32 	%f733, %f957, %f1234;
	fma.rn.f32 	%f734, %f958, %f729, %f733;
	mul.f32 	%f735, %f957, %f1233;
	fma.rn.f32 	%f736, %f958, %f730, %f735;
	mul.f32 	%f737, %f957, %f1232;
	fma.rn.f32 	%f738, %f958, %f731, %f737;
	mul.f32 	%f739, %f957, %f1231;
	fma.rn.f32 	%f740, %f958, %f732, %f739;
	st.global.v4.f32 	[%rd56+64], {%f734, %f736, %f738, %f740};
	ld.global.v4.f32 	{%f741, %f742, %f743, %f744}, [%rd60+64];
	mul.f32 	%f745, %f957, %f1218;
	fma.rn.f32 	%f746, %f958, %f741, %f745;
	mul.f32 	%f747, %f957, %f1217;
	fma.rn.f32 	%f748, %f958, %f742, %f747;
	mul.f32 	%f749, %f957, %f1216;
	fma.rn.f32 	%f750, %f958, %f743, %f749;
	mul.f32 	%f751, %f957, %f1215;
	fma.rn.f32 	%f752, %f958, %f744, %f751;
	st.global.v4.f32 	[%rd60+64], {%f746, %f748, %f750, %f752};
	ld.global.v4.f32 	{%f753, %f754, %f755, %f756}, [%rd64+64];
	mul.f32 	%f757, %f957, %f1331;
	fma.rn.f32 	%f758, %f958, %f753, %f757;
	mul.f32 	%f759, %f957, %f1332;
	fma.rn.f32 	%f760, %f958, %f754, %f759;
	mul.f32 	%f761, %f957, %f1333;
	fma.rn.f32 	%f762, %f958, %f755, %f761;
	mul.f32 	%f763, %f957, %f1334;
	fma.rn.f32 	%f764, %f958, %f756, %f763;
	st.global.v4.f32 	[%rd64+64], {%f758, %f760, %f762, %f764};
	ld.global.v4.f32 	{%f765, %f766, %f767, %f768}, [%rd36+128];
	mul.f32 	%f769, %f957, %f1310;
	fma.rn.f32 	%f770, %f958, %f765, %f769;
	mul.f32 	%f771, %f957, %f1309;
	fma.rn.f32 	%f772, %f958, %f766, %f771;
	mul.f32 	%f773, %f957, %f1308;
	fma.rn.f32 	%f774, %f958, %f767, %f773;
	mul.f32 	%f775, %f957, %f1307;
	fma.rn.f32 	%f776, %f958, %f768, %f775;
	st.global.v4.f32 	[%rd36+128], {%f770, %f772, %f774, %f776};
	ld.global.v4.f32 	{%f777, %f778, %f779, %f780}, [%rd40+128];
	mul.f32 	%f781, %f957, %f1294;
	fma.rn.f32 	%f782, %f958, %f777, %f781;
	mul.f32 	%f783, %f957, %f1293;
	fma.rn.f32 	%f784, %f958, %f778, %f783;
	mul.f32 	%f785, %f957, %f1292;
	fma.rn.f32 	%f786, %f958, %f779, %f785;
	mul.f32 	%f787, %f957, %f1291;
	fma.rn.f32 	%f788, %f958, %f780, %f787;
	st.global.v4.f32 	[%rd40+128], {%f782, %f784, %f786, %f788};
	ld.global.v4.f32 	{%f789, %f790, %f791, %f792}, [%rd44+128];
	mul.f32 	%f793, %f957, %f1278;
	fma.rn.f32 	%f794, %f958, %f789, %f793;
	mul.f32 	%f795, %f957, %f1277;
	fma.rn.f32 	%f796, %f958, %f790, %f795;
	mul.f32 	%f797, %f957, %f1276;
	fma.rn.f32 	%f798, %f958, %f791, %f797;
	mul.f32 	%f799, %f957, %f1275;
	fma.rn.f32 	%f800, %f958, %f792, %f799;
	st.global.v4.f32 	[%rd44+128], {%f794, %f796, %f798, %f800};
	ld.global.v4.f32 	{%f801, %f802, %f803, %f804}, [%rd48+128];
	mul.f32 	%f805, %f957, %f1262;
	fma.rn.f32 	%f806, %f958, %f801, %f805;
	mul.f32 	%f807, %f957, %f1261;
	fma.rn.f32 	%f808, %f958, %f802, %f807;
	mul.f32 	%f809, %f957, %f1260;
	fma.rn.f32 	%f810, %f958, %f803, %f809;
	mul.f32 	%f811, %f957, %f1259;
	fma.rn.f32 	%f812, %f958, %f804, %f811;
	st.global.v4.f32 	[%rd48+128], {%f806, %f808, %f810, %f812};
	ld.global.v4.f32 	{%f813, %f814, %f815, %f816}, [%rd52+128];
	mul.f32 	%f817, %f957, %f1246;
	fma.rn.f32 	%f818, %f958, %f813, %f817;
	mul.f32 	%f819, %f957, %f1245;
	fma.rn.f32 	%f820, %f958, %f814, %f819;
	mul.f32 	%f821, %f957, %f1244;
	fma.rn.f32 	%f822, %f958, %f815, %f821;
	mul.f32 	%f823, %f957, %f1243;
	fma.rn.f32 	%f824, %f958, %f816, %f823;
	st.global.v4.f32 	[%rd52+128], {%f818, %f820, %f822, %f824};
	ld.global.v4.f32 	{%f825, %f826, %f827, %f828}, [%rd56+128];
	mul.f32 	%f829, %f957, %f1230;
	fma.rn.f32 	%f830, %f958, %f825, %f829;
	mul.f32 	%f831, %f957, %f1229;
	fma.rn.f32 	%f832, %f958, %f826, %f831;
	mul.f32 	%f833, %f957, %f1228;
	fma.rn.f32 	%f834, %f958, %f827, %f833;
	mul.f32 	%f835, %f957, %f1227;
	fma.rn.f32 	%f836, %f958, %f828, %f835;
	st.global.v4.f32 	[%rd56+128], {%f830, %f832, %f834, %f836};
	ld.global.v4.f32 	{%f837, %f838, %f839, %f840}, [%rd60+128];
	mul.f32 	%f841, %f957, %f1319;
	fma.rn.f32 	%f842, %f958, %f837, %f841;
	mul.f32 	%f843, %f957, %f1320;
	fma.rn.f32 	%f844, %f958, %f838, %f843;
	mul.f32 	%f845, %f957, %f1321;
	fma.rn.f32 	%f846, %f958, %f839, %f845;
	mul.f32 	%f847, %f957, %f1322;
	fma.rn.f32 	%f848, %f958, %f840, %f847;
	st.global.v4.f32 	[%rd60+128], {%f842, %f844, %f846, %f848};
	ld.global.v4.f32 	{%f849, %f850, %f851, %f852}, [%rd64+128];
	mul.f32 	%f853, %f957, %f1335;
	fma.rn.f32 	%f854, %f958, %f849, %f853;
	mul.f32 	%f855, %f957, %f1336;
	fma.rn.f32 	%f856, %f958, %f850, %f855;
	mul.f32 	%f857, %f957, %f1337;
	fma.rn.f32 	%f858, %f958, %f851, %f857;
	mul.f32 	%f859, %f957, %f1338;
	fma.rn.f32 	%f860, %f958, %f852, %f859;
	st.global.v4.f32 	[%rd64+128], {%f854, %f856, %f858, %f860};
	ld.global.v4.f32 	{%f861, %f862, %f863, %f864}, [%rd36+192];
	mul.f32 	%f865, %f957, %f1306;
	fma.rn.f32 	%f866, %f958, %f861, %f865;
	mul.f32 	%f867, %f957, %f1305;
	fma.rn.f32 	%f868, %f958, %f862, %f867;
	mul.f32 	%f869, %f957, %f1304;
	fma.rn.f32 	%f870, %f958, %f863, %f869;
	mul.f32 	%f871, %f957, %f1303;
	fma.rn.f32 	%f872, %f958, %f864, %f871;
	st.global.v4.f32 	[%rd36+192], {%f866, %f868, %f870, %f872};
	ld.global.v4.f32 	{%f873, %f874, %f875, %f876}, [%rd40+192];
	mul.f32 	%f877, %f957, %f1290;
	fma.rn.f32 	%f878, %f958, %f873, %f877;
	mul.f32 	%f879, %f957, %f1289;
	fma.rn.f32 	%f880, %f958, %f874, %f879;
	mul.f32 	%f881, %f957, %f1288;
	fma.rn.f32 	%f882, %f958, %f875, %f881;
	mul.f32 	%f883, %f957, %f1287;
	fma.rn.f32 	%f884, %f958, %f876, %f883;
	st.global.v4.f32 	[%rd40+192], {%f878, %f880, %f882, %f884};
	ld.global.v4.f32 	{%f885, %f886, %f887, %f888}, [%rd44+192];
	mul.f32 	%f889, %f957, %f1274;
	fma.rn.f32 	%f890, %f958, %f885, %f889;
	mul.f32 	%f891, %f957, %f1273;
	fma.rn.f32 	%f892, %f958, %f886, %f891;
	mul.f32 	%f893, %f957, %f1272;
	fma.rn.f32 	%f894, %f958, %f887, %f893;
	mul.f32 	%f895, %f957, %f1271;
	fma.rn.f32 	%f896, %f958, %f888, %f895;
	st.global.v4.f32 	[%rd44+192], {%f890, %f892, %f894, %f896};
	ld.global.v4.f32 	{%f897, %f898, %f899, %f900}, [%rd48+192];
	mul.f32 	%f901, %f957, %f1258;
	fma.rn.f32 	%f902, %f958, %f897, %f901;
	mul.f32 	%f903, %f957, %f1257;
	fma.rn.f32 	%f904, %f958, %f898, %f903;
	mul.f32 	%f905, %f957, %f1256;
	fma.rn.f32 	%f906, %f958, %f899, %f905;
	mul.f32 	%f907, %f957, %f1255;
	fma.rn.f32 	%f908, %f958, %f900, %f907;
	st.global.v4.f32 	[%rd48+192], {%f902, %f904, %f906, %f908};
	ld.global.v4.f32 	{%f909, %f910, %f911, %f912}, [%rd52+192];
	mul.f32 	%f913, %f957, %f1242;
	fma.rn.f32 	%f914, %f958, %f909, %f913;
	mul.f32 	%f915, %f957, %f1241;
	fma.rn.f32 	%f916, %f958, %f910, %f915;
	mul.f32 	%f917, %f957, %f1240;
	fma.rn.f32 	%f918, %f958, %f911, %f917;
	mul.f32 	%f919, %f957, %f1239;
	fma.rn.f32 	%f920, %f958, %f912, %f919;
	st.global.v4.f32 	[%rd52+192], {%f914, %f916, %f918, %f920};
	ld.global.v4.f32 	{%f921, %f922, %f923, %f924}, [%rd56+192];
	mul.f32 	%f925, %f957, %f1226;
	fma.rn.f32 	%f926, %f958, %f921, %f925;
	mul.f32 	%f927, %f957, %f1225;
	fma.rn.f32 	%f928, %f958, %f922, %f927;
	mul.f32 	%f929, %f957, %f1224;
	fma.rn.f32 	%f930, %f958, %f923, %f929;
	mul.f32 	%f931, %f957, %f1223;
	fma.rn.f32 	%f932, %f958, %f924, %f931;
	st.global.v4.f32 	[%rd56+192], {%f926, %f928, %f930, %f932};
	ld.global.v4.f32 	{%f933, %f934, %f935, %f936}, [%rd60+192];
	mul.f32 	%f937, %f957, %f1323;
	fma.rn.f32 	%f938, %f958, %f933, %f937;
	mul.f32 	%f939, %f957, %f1324;
	fma.rn.f32 	%f940, %f958, %f934, %f939;
	mul.f32 	%f941, %f957, %f1325;
	fma.rn.f32 	%f942, %f958, %f935, %f941;
	mul.f32 	%f943, %f957, %f1326;
	fma.rn.f32 	%f944, %f958, %f936, %f943;
	st.global.v4.f32 	[%rd60+192], {%f938, %f940, %f942, %f944};
	ld.global.v4.f32 	{%f945, %f946, %f947, %f948}, [%rd64+192];
	mul.f32 	%f949, %f957, %f1339;
	fma.rn.f32 	%f950, %f958, %f945, %f949;
	mul.f32 	%f951, %f957, %f1340;
	fma.rn.f32 	%f952, %f958, %f946, %f951;
	mul.f32 	%f953, %f957, %f1341;
	fma.rn.f32 	%f954, %f958, %f947, %f953;
	mul.f32 	%f955, %f957, %f1342;
	fma.rn.f32 	%f956, %f958, %f948, %f955;
	st.global.v4.f32 	[%rd64+192], {%f950, %f952, %f954, %f956};
	ret;

}


// ===== COMPILED SASS (sm_100) =====

	.target	sm_100

	.elftype	@"ET_EXEC"


//--------------------- .note.nv.tkinfo           --------------------------
	.section	.note.nv.tkinfo,"",@"SHT_NOTE"
	.sectionflags	@"SHF_NOTE_NV_TKINFO"
	.tkinfo
        /*0018*/ 	.word	0x00000002
        /*0030*/ 	.string	""
        /*0030*/ 	.string	"ptxas"
        /*0030*/ 	.string	"Cuda compilation tools, release 13.0, V13.0.88"
        /*0030*/ 	.string	"Build cuda_13.0.r13.0/compiler.36424714_0"
        /*0030*/ 	.string	"-arch sm_100 -m 64 "



//--------------------- .note.nv.cuinfo           --------------------------
	.section	.note.nv.cuinfo,"",@"SHT_NOTE"
	.sectionflags	@"SHF_NOTE_NV_CUINFO"
        /*0018*/ 	.short	0x0002
        /*001a*/ 	.short	0x0064
        /*001c*/ 	.short	0x0082
	.zero		2


//--------------------- .nv.info                  --------------------------
	.section	.nv.info,"",@"SHT_CUDA_INFO"
	.align	4


	//----- nvinfo : EIATTR_REGCOUNT
	.align		4
        /*0000*/ 	.byte	0x04, 0x2f
        /*0002*/ 	.short	(.L_1 - .L_0)
	.align		4
.L_0:
        /*0004*/ 	.word	index@(_Z10mysgemm_v6ILi128ELi128ELi128ELi16ELi64ELi64ELi1ELi4ELi8ELi4EEviiifPfS0_fS0_)
        /*0008*/ 	.word	0x000000a6


	//----- nvinfo : EIATTR_FRAME_SIZE
	.align		4
.L_1:
        /*000c*/ 	.byte	0x04, 0x11
        /*000e*/ 	.short	(.L_3 - .L_2)
	.align		4
.L_2:
        /*0010*/ 	.word	index@(_Z10mysgemm_v6ILi128ELi128ELi128ELi16ELi64ELi64ELi1ELi4ELi8ELi4EEviiifPfS0_fS0_)
        /*0014*/ 	.word	0x00000000


	//----- nvinfo : EIATTR_MIN_STACK_SIZE
	.align		4
.L_3:
        /*0018*/ 	.byte	0x04, 0x12
        /*001a*/ 	.short	(.L_5 - .L_4)
	.align		4
.L_4:
        /*001c*/ 	.word	index@(_Z10mysgemm_v6ILi128ELi128ELi128ELi16ELi64ELi64ELi1ELi4ELi8ELi4EEviiifPfS0_fS0_)
        /*0020*/ 	.word	0x00000000
.L_5:


//--------------------- .nv.compat                --------------------------
	.section	.nv.compat,"",@"SHT_CUDA_COMPAT_INFO"
	.align	4
        /*0000*/ 	.byte	0x02, 0x09, 0x00, 0x00, 0x02, 0x02, 0x01, 0x00, 0x02, 0x05, 0x05, 0x00, 0x03, 0x07, 0x01, 0x01
        /*0010*/ 	.byte	0x02, 0x03, 0x00, 0x00, 0x02, 0x06, 0x01, 0x00, 0x04, 0x0b, 0x08, 0x00, 0x09, 0x00, 0x00, 0x00
        /*0020*/ 	.byte	0x00, 0x00, 0x00, 0x00


//--------------------- .nv.info._Z10mysgemm_v6ILi128ELi128ELi128ELi16ELi64ELi64ELi1ELi4ELi8ELi4EEviiifPfS0_fS0_ --------------------------
	.section	.nv.info._Z10mysgemm_v6ILi128ELi128ELi128ELi16ELi64ELi64ELi1ELi4ELi8ELi4EEviiifPfS0_fS0_,"",@"SHT_CUDA_INFO"
	.sectionflags	@""
	.align	4


	//----- nvinfo : EIATTR_CUDA_API_VERSION
	.align		4
        /*0000*/ 	.byte	0x04, 0x37
        /*0002*/ 	.short	(.L_7 - .L_6)
.L_6:
        /*0004*/ 	.word	0x00000082


	//----- nvinfo : EIATTR_KPARAM_INFO
	.align		4
.L_7:
        /*0008*/ 	.byte	0x04, 0x17
        /*000a*/ 	.short	(.L_9 - .L_8)
.L_8:
        /*000c*/ 	.word	0x00000000
        /*0010*/ 	.short	0x0007
        /*0012*/ 	.short	0x0028
        /*0014*/ 	.byte	0x00, 0xf5, 0x21, 0x00


	//----- nvinfo : EIATTR_KPARAM_INFO
	.align		4
.L_9:
        /*0018*/ 	.byte	0x04, 0x17
        /*001a*/ 	.short	(.L_11 - .L_10)
.L_10:
        /*001c*/ 	.word	0x00000000
        /*0020*/ 	.short	0x0006
        /*0022*/ 	.short	0x0020
        /*0024*/ 	.byte	0x00, 0xf0, 0x11, 0x00


	//----- nvinfo : EIATTR_KPARAM_INFO
	.align		4
.L_11:
        /*0028*/ 	.byte	0x04, 0x17
        /*002a*/ 	.short	(.L_13 - .L_12)
.L_12:
        /*002c*/ 	.word	0x00000000
        /*0030*/ 	.short	0x0005
        /*0032*/ 	.short	0x0018
        /*0034*/ 	.byte	0x00, 0xf5, 0x21, 0x00


	//----- nvinfo : EIATTR_KPARAM_INFO
	.align		4
.L_13:
        /*0038*/ 	.byte	0x04, 0x17
        /*003a*/ 	.short	(.L_15 - .L_14)
.L_14:
        /*003c*/ 	.word	0x00000000
        /*0040*/ 	.short	0x0004
        /*0042*/ 	.short	0x0010
        /*0044*/ 	.byte	0x00, 0xf5, 0x21, 0x00


	//----- nvinfo : EIATTR_KPARAM_INFO
	.align		4
.L_15:
        /*0048*/ 	.byte	0x04, 0x17
        /*004a*/ 	.short	(.L_17 - .L_16)
.L_16:
        /*004c*/ 	.word	0x00000000
        /*0050*/ 	.short	0x0003
        /*0052*/ 	.short	0x000c
        /*0054*/ 	.byte	0x00, 0xf0, 0x11, 0x00


	//----- nvinfo : EIATTR_KPARAM_INFO
	.align		4
.L_17:
        /*0058*/ 	.byte	0x04, 0x17
        /*005a*/ 	.short	(.L_19 - .L_18)
.L_18:
        /*005c*/ 	.word	0x00000000
        /*0060*/ 	.short	0x0002
        /*0062*/ 	.short	0x0008
        /*0064*/ 	.byte	0x00, 0xf0, 0x11, 0x00


	//----- nvinfo : EIATTR_KPARAM_INFO
	.align		4
.L_19:
        /*0068*/ 	.byte	0x04, 0x17
        /*006a*/ 	.short	(.L_21 - .L_20)
.L_20:
        /*006c*/ 	.word	0x00000000
        /*0070*/ 	.short	0x0001
        /*0072*/ 	.short	0x0004
        /*0074*/ 	.byte	0x00, 0xf0, 0x11, 0x00


	//----- nvinfo : EIATTR_KPARAM_INFO
	.align		4
.L_21:
        /*0078*/ 	.byte	0x04, 0x17
        /*007a*/ 	.short	(.L_23 - .L_22)
.L_22:
        /*007c*/ 	.word	0x00000000
        /*0080*/ 	.short	0x0000
        /*0082*/ 	.short	0x0000
        /*0084*/ 	.byte	0x00, 0xf0, 0x11, 0x00


	//----- nvinfo : EIATTR_SPARSE_MMA_MASK
	.align		4
.L_23:
        /*0088*/ 	.byte	0x03, 0x50
        /*008a*/ 	.short	0x0000


	//----- nvinfo : EIATTR_MAXREG_COUNT
	.align		4
        /*008c*/ 	.byte	0x03, 0x1b
        /*008e*/ 	.short	0x00ff


	//----- nvinfo : EIATTR_NUM_BARRIERS
	.align		4
        /*0090*/ 	.byte	0x02, 0x4c
        /*0092*/ 	.byte	0x01
	.zero		1


	//----- nvinfo : EIATTR_MERCURY_ISA_VERSION
	.align		4
        /*0094*/ 	.byte	0x03, 0x5f
        /*0096*/ 	.short	0x0101


	//----- nvinfo : EIATTR_VRC_CTA_INIT_COUNT
	.align		4
        /*0098*/ 	.byte	0x02, 0x4a
	.zero		1
	.zero		1


	//----- nvinfo : EIATTR_EXIT_INSTR_OFFSETS
	.align		4
        /*009c*/ 	.byte	0x04, 0x1c
        /*009e*/ 	.short	(.L_25 - .L_24)


	//   ....[0]....
.L_24:
        /*00a0*/ 	.word	0x00002ac0


	//----- nvinfo : EIATTR_MAX_THREADS
	.align		4
.L_25:
        /*00a4*/ 	.byte	0x04, 0x05
        /*00a6*/ 	.short	(.L_27 - .L_26)
.L_26:
        /*00a8*/ 	.word	0x00000080
        /*00ac*/ 	.word	0x00000001
        /*00b0*/ 	.word	0x00000001


	//----- nvinfo : EIATTR_CBANK_PARAM_SIZE
	.align		4
.L_27:
        /*00b4*/ 	.byte	0x03, 0x19
        /*00b6*/ 	.short	0x0030


	//----- nvinfo : EIATTR_PARAM_CBANK
	.align		4
        /*00b8*/ 	.byte	0x04, 0x0a
        /*00ba*/ 	.short	(.L_29 - .L_28)
	.align		4
.L_28:
        /*00bc*/ 	.word	index@(.nv.constant0._Z10mysgemm_v6ILi128ELi128ELi128ELi16ELi64ELi64ELi1ELi4ELi8ELi4EEviiifPfS0_fS0_)
        /*00c0*/ 	.short	0x0380
        /*00c2*/ 	.short	0x0030


	//----- nvinfo : EIATTR_SW_WAR
	.align		4
.L_29:
        /*00c4*/ 	.byte	0x04, 0x36
        /*00c6*/ 	.short	(.L_31 - .L_30)
.L_30:
        /*00c8*/ 	.word	0x00000008
.L_31:


//--------------------- .nv.callgraph             --------------------------
	.section	.nv.callgraph,"",@"SHT_CUDA_CALLGRAPH"
	.align	4
	.sectionentsize	8
	.align		4
        /*0000*/ 	.word	0x00000000
	.align		4
        /*0004*/ 	.word	0xffffffff
	.align		4
        /*0008*/ 	.word	0x00000000
	.align		4
        /*000c*/ 	.word	0xfffffffe
	.align		4
        /*0010*/ 	.word	0x00000000
	.align		4
        /*0014*/ 	.word	0xfffffffd
	.align		4
        /*0018*/ 	.word	0x00000000
	.align		4
        /*001c*/ 	.word	0xfffffffc


//--------------------- .text._Z10mysgemm_v6ILi128ELi128ELi128ELi16ELi64ELi64ELi1ELi4ELi8ELi4EEviiifPfS0_fS0_ --------------------------
	.section	.text._Z10mysgemm_v6ILi128ELi128ELi128ELi16ELi64ELi64ELi1ELi4ELi8ELi4EEviiifPfS0_fS0_,"ax",@progbits
	.align	128
        .global         _Z10mysgemm_v6ILi128ELi128ELi128ELi16ELi64ELi64ELi1ELi4ELi8ELi4EEviiifPfS0_fS0_
        .type           _Z10mysgemm_v6ILi128ELi128ELi128ELi16ELi64ELi64ELi1ELi4ELi8ELi4EEviiifPfS0_fS0_,@function
        .size           _Z10mysgemm_v6ILi128ELi128ELi128ELi16ELi64ELi64ELi1ELi4ELi8ELi4EEviiifPfS0_fS0_,(.L_x_4 - _Z10mysgemm_v6ILi128ELi128ELi128ELi16ELi64ELi64ELi1ELi4ELi8ELi4EEviiifPfS0_fS0_)
        .other          _Z10mysgemm_v6ILi128ELi128ELi128ELi16ELi64ELi64ELi1ELi4ELi8ELi4EEviiifPfS0_fS0_,@"STO_CUDA_ENTRY STV_DEFAULT"
_Z10mysgemm_v6ILi128ELi128ELi128ELi16ELi64ELi64ELi1ELi4ELi8ELi4EEviiifPfS0_fS0_:
.text._Z10mysgemm_v6ILi128ELi128ELi128ELi16ELi64ELi64ELi1ELi4ELi8ELi4EEviiifPfS0_fS0_:
[----:B------:R-:W-:Y:S08]  /*0000*/  LDC R1, c[0x0][0x37c] ;  /* 0x0000df00ff017b82 */ /* 0x000ff00000000800 */
[----:B------:R-:W0:Y:S01]  /*0010*/  LDC R154, c[0x0][0x388] ;  /* 0x0000e200ff9a7b82 */ /* 0x000e220000000800 */
[----:B------:R-:W1:Y:S01]  /*0020*/  S2R R150, SR_TID.X ;  /* 0x0000000000967919 */ /* 0x000e620000002100 */
[----:B------:R-:W2:Y:S01]  /*0030*/  LDCU.64 UR8, c[0x0][0x358] ;  /* 0x00006b00ff0877ac */ /* 0x000ea20008000a00 */
[----:B------:R-:W-:Y:S01]  /*0040*/  HFMA2 R148, -RZ, RZ, 0, 0 ;  /* 0x00000000ff947431 */ /* 0x000fe200000001ff */
[----:B------:R-:W-:-:S02]  /*0050*/  CS2R R92, SRZ ;  /* 0x00000000005c7805 */ /* 0x000fc4000001ff00 */
[----:B------:R-:W-:Y:S02]  /*0060*/  CS2R R90, SRZ ;  /* 0x00000000005a7805 */ /* 0x000fe4000001ff00 */
[----:B------:R-:W-:Y:S02]  /*0070*/  CS2R R88, SRZ ;  /* 0x0000000000587805 */ /* 0x000fe4000001ff00 */
[----:B------:R-:W-:Y:S02]  /*0080*/  CS2R R124, SRZ ;  /* 0x00000000007c7805 */ /* 0x000fe4000001ff00 */
[----:B------:R-:W-:Y:S02]  /*0090*/  CS2R R122, SRZ ;  /* 0x00000000007a7805 */ /* 0x000fe4000001ff00 */
[----:B------:R-:W-:Y:S02]  /*00a0*/  CS2R R120, SRZ ;  /* 0x0000000000787805 */ /* 0x000fe4000001ff00 */
        /* <DEDUP_REMOVED lines=14> */
[----:B0-----:R-:W-:Y:S02]  /*0190*/  ISETP.GE.AND P0, PT, R154, 0x1, PT ;  /* 0x000000019a00780c */ /* 0x001fe40003f06270 */
        /* <DEDUP_REMOVED lines=43> */
[----:B------:R-:W-:Y:S01]  /*0450*/  MOV R0, RZ ;  /* 0x000000ff00007202 */ /* 0x000fe20000000f00 */
[----:B-12---:R-:W-:Y:S06]  /*0460*/  @!P0 BRA `(.L_x_0) ;  /* 0x0000000c00b48947 */ /* 0x006fec0003800000 */
[----:B------:R-:W0:Y:S01]  /*0470*/  S2R R38, SR_CTAID.Y ;  /* 0x0000000000267919 */ /* 0x000e220000002600 */
[----:B------:R-:W1:Y:S01]  /*0480*/  LDC.64 R36, c[0x0][0x390] ;  /* 0x0000e400ff247b82 */ /* 0x000e620000000a00 */
[----:B------:R-:W-:Y:S01]  /*0490*/  SHF.L.U32 R39, R150, 0x2, RZ ;  /* 0x0000000296277819 */ /* 0x000fe200000006ff */
[----:B------:R-:W-:Y:S01]  /*04a0*/  UMOV UR4, 0x400 ;  /* 0x0000040000047882 */ /* 0x000fe20000000000 */
[----:B------:R-:W2:Y:S01]  /*04b0*/  S2R R44, SR_CTAID.X ;  /* 0x00000000002c7919 */ /* 0x000ea20000002500 */
[--C-:B------:R-:W-:Y:S02]  /*04c0*/  SHF.R.U32.HI R40, RZ, 0x2, R150.reuse ;  /* 0x00000002ff287819 */ /* 0x100fe40000011696 */
[----:B------:R-:W-:Y:S02]  /*04d0*/  LOP3.LUT R155, R39, 0xc, RZ, 0xc0, !PT ;  /* 0x0000000c279b7812 */ /* 0x000fe400078ec0ff */
[----:B------:R-:W3:Y:S01]  /*04e0*/  LDC R152, c[0x0][0x384] ;  /* 0x0000e100ff987b82 */ /* 0x000ee20000000800 */
[----:B------:R-:W-:-:S02]  /*04f0*/  SHF.R.U32.HI R153, RZ, 0x5, R150 ;  /* 0x00000005ff997819 */ /* 0x000fc40000011696 */
[----:B------:R-:W-:Y:S01]  /*0500*/  LOP3.LUT R41, R39, 0x100, RZ, 0xc0, !PT ;  /* 0x0000010027297812 */ /* 0x000fe200078ec0ff */
[C---:B------:R-:W-:Y:S01]  /*0510*/  IMAD R155, R40.reuse, R154, R155 ;  /* 0x0000009a289b7224 */ /* 0x040fe200078e029b */
[----:B------:R-:W-:Y:S02]  /*0520*/  LOP3.LUT R42, R40, 0x7, RZ, 0xc0, !PT ;  /* 0x00000007282a7812 */ /* 0x000fe400078ec0ff */
[----:B------:R-:W-:Y:S01]  /*0530*/  MOV R92, RZ ;  /* 0x000000ff005c7202 */ /* 0x000fe20000000f00 */
[----:B------:R-:W4:Y:S01]  /*0540*/  S2UR UR5, SR_CgaCtaId ;  /* 0x00000000000579c3 */ /* 0x000f220000008800 */
[----:B------:R-:W-:-:S07]  /*0550*/  LEA R41, R42, R41, 0x5 ;  /* 0x000000292a297211 */ /* 0x000fce00078e28ff */
[----:B------:R-:W5:Y:S01]  /*0560*/  LDC.64 R160, c[0x0][0x398] ;  /* 0x0000e600ffa07b82 */ /* 0x000f620000000a00 */
[----:B0-----:R-:W-:-:S05]  /*0570*/  SHF.L.U32 R38, R38, 0x7, RZ ;  /* 0x0000000726267819 */ /* 0x001fca00000006ff */
[----:B------:R-:W-:Y:S01]  /*0580*/  IMAD R43, R38, R154, RZ ;  /* 0x0000009a262b7224 */ /* 0x000fe200078e02ff */
[----:B------:R-:W-:Y:S02]  /*0590*/  LOP3.LUT R38, R39, 0x7c, RZ, 0xc0, !PT ;  /* 0x0000007c27267812 */ /* 0x000fe400078ec0ff */
[----:B--2---:R-:W-:Y:S01]  /*05a0*/  SHF.L.U32 R39, R44, 0x7, RZ ;  /* 0x000000072c277819 */ /* 0x004fe200000006ff */
[----:B-1----:R-:W-:Y:S01]  /*05b0*/  IMAD.WIDE R36, R43, 0x4, R36 ;  /* 0x000000042b247825 */ /* 0x002fe200078e0224 */
[----:B----4-:R-:W-:Y:S01]  /*05c0*/  ULEA UR4, UR5, UR4, 0x18 ;  /* 0x0000000405047291 */ /* 0x010fe2000f8ec0ff */
[----:B------:R-:W-:Y:S02]  /*05d0*/  LEA R154, R154, R155, 0x6 ;  /* 0x0000009b9a9a7211 */ /* 0x000fe400078e30ff */
[----:B---3--:R-:W-:Y:S01]  /*05e0*/  IMAD R153, R153, R152, R38 ;  /* 0x0000009899997224 */ /* 0x008fe200078e0226 */
[----:B------:R-:W-:Y:S02]  /*05f0*/  MOV R158, R36 ;  /* 0x00000024009e7202 */ /* 0x000fe40000000f00 */
[----:B------:R-:W-:Y:S01]  /*0600*/  MOV R159, R37 ;  /* 0x00000025009f7202 */ /* 0x000fe20000000f00 */
[----:B-----5:R-:W-:Y:S01]  /*0610*/  IMAD.WIDE R160, R39, 0x4, R160 ;  /* 0x0000000427a07825 */ /* 0x020fe200078e02a0 */
[----:B------:R-:W-:-:S02]  /*0620*/  LEA R152, R152, R153, 0x3 ;  /* 0x0000009998987211 */ /* 0x000fc400078e18ff */
[----:B------:R-:W-:Y:S01]  /*0630*/  IADD3 R151, PT, PT, R41, UR4, RZ ;  /* 0x0000000429977c10 */ /* 0x000fe2000fffe0ff */
[----:B------:R-:W-:-:S06]  /*0640*/  UMOV UR4, URZ ;  /* 0x000000ff00047c82 */ /* 0x000fcc0008000000 */
.L_x_2:
[----:B------:R-:W0:Y:S01]  /*0650*/  LDC R156, c[0x0][0x388] ;  /* 0x0000e200ff9c7b82 */ /* 0x000e220000000800 */
[----:B------:R-:W-:-:S04]  /*0660*/  IMAD.WIDE.U32 R40, R155, 0x4, R158 ;  /* 0x000000049b287825 */ /* 0x000fc800078e009e */
[----:B------:R-:W-:Y:S02]  /*0670*/  IMAD.WIDE.U32 R48, R154, 0x4, R158 ;  /* 0x000000049a307825 */ /* 0x000fe400078e009e */
[----:B------:R-:W2:Y:S01]  /*0680*/  LDG.E.128 R40, desc[UR8][R40.64] ;  /* 0x0000000828287981 */ /* 0x000ea2000c1e1d00 */
[----:B------:R-:W1:Y:S03]  /*0690*/  S2UR UR6, SR_CgaCtaId ;  /* 0x00000000000679c3 */ /* 0x000e660000008800 */
[----:B------:R-:W3:Y:S05]  /*06a0*/  LDG.E.128 R48, desc[UR8][R48.64] ;  /* 0x0000000830307981 */ /* 0x000eea000c1e1d00 */
[----:B------:R-:W4:Y:S01]  /*06b0*/  LDC R149, c[0x0][0x384] ;  /* 0x0000e100ff957b82 */ /* 0x000f220000000800 */
[----:B0-----:R-:W-:-:S05]  /*06c0*/  LEA R45, R156, R155, 0x5 ;  /* 0x0000009b9c2d7211 */ /* 0x001fca00078e28ff */
[----:B------:R-:W-:-:S06]  /*06d0*/  IMAD.WIDE.U32 R44, R45, 0x4, R158 ;  /* 0x000000042d2c7825 */ /* 0x000fcc00078e009e */
[----:B------:R-:W5:Y:S01]  /*06e0*/  LDG.E.128 R44, desc[UR8][R44.64] ;  /* 0x000000082c2c7981 */ /* 0x000f62000c1e1d00 */
[----:B------:R-:W-:Y:S01]  /*06f0*/  LEA R37, R156, R154, 0x5 ;  /* 0x0000009a9c257211 */ /* 0x000fe200078e28ff */
[----:B------:R-:W-:-:S04]  /*0700*/  UMOV UR5, 0x400 ;  /* 0x0000040000057882 */ /* 0x000fc80000000000 */
[----:B------:R-:W-:Y:S01]  /*0710*/  IMAD.WIDE.U32 R36, R37, 0x4, R158 ;  /* 0x0000000425247825 */ /* 0x000fe200078e009e */
[----:B-1----:R-:W-:Y:S01]  /*0720*/  ULEA UR7, UR6, UR5, 0x18 ;  /* 0x0000000506077291 */ /* 0x002fe2000f8ec0ff */
[----:B------:R-:W-:-:S04]  /*0730*/  SHF.L.U32 R157, R150, 0xb, RZ ;  /* 0x0000000b969d7819 */ /* 0x000fc800000006ff */
[----:B------:R-:W5:Y:S01]  /*0740*/  LDG.E.128 R36, desc[UR8][R36.64] ;  /* 0x0000000824247981 */ /* 0x000f62000c1e1d00 */
[----:B------:R-:W-:Y:S02]  /*0750*/  LOP3.LUT R157, R157, 0x187c, R150, 0xc8, !PT ;  /* 0x0000187c9d9d7812 */ /* 0x000fe400078ec896 */
[C---:B----4-:R-:W-:Y:S02]  /*0760*/  LEA R55, R149.reuse, R153, 0x2 ;  /* 0x0000009995377211 */ /* 0x050fe400078e10ff */
[----:B------:R-:W-:-:S05]  /*0770*/  LEA R53, R149, R152, 0x2 ;  /* 0x0000009895357211 */ /* 0x000fca00078e10ff */
[--C-:B------:R-:W-:Y:S01]  /*0780*/  IMAD.WIDE R52, R53, 0x4, R160.reuse ;  /* 0x0000000435347825 */ /* 0x100fe200078e02a0 */
[----:B--2---:R-:W-:Y:S04]  /*0790*/  STS [R157+UR7], R40 ;  /* 0x000000289d007988 */ /* 0x004fe80008000807 */
[----:B------:R0:W-:Y:S04]  /*07a0*/  STS [R157+UR7+0x200], R41 ;  /* 0x000200299d007988 */ /* 0x0001e80008000807 */
[----:B---3--:R-:W-:Y:S04]  /*07b0*/  STS [R157+UR7+0x100], R48 ;  /* 0x000100309d007988 */ /* 0x008fe80008000807 */
[----:B------:R1:W-:Y:S01]  /*07c0*/  STS [R157+UR7+0x300], R49 ;  /* 0x000300319d007988 */ /* 0x0003e20008000807 */
[----:B0-----:R-:W-:-:S03]  /*07d0*/  IMAD.WIDE R40, R153, 0x4, R160 ;  /* 0x0000000499287825 */ /* 0x001fc600078e02a0 */
[----:B------:R-:W-:Y:S01]  /*07e0*/  STS [R157+UR7+0x400], R42 ;  /* 0x0004002a9d007988 */ /* 0x000fe20008000807 */
[----:B-1----:R-:W-:-:S03]  /*07f0*/  IMAD.WIDE R48, R152, 0x4, R160 ;  /* 0x0000000498307825 */ /* 0x002fc600078e02a0 */
[----:B-----5:R-:W-:Y:S04]  /*0800*/  STS [R157+UR7+0x80], R44 ;  /* 0x0000802c9d007988 */ /* 0x020fe80008000807 */
[----:B------:R0:W-:Y:S04]  /*0810*/  STS [R157+UR7+0x280], R45 ;  /* 0x0002802d9d007988 */ /* 0x0001e80008000807 */
[----:B------:R1:W-:Y:S01]  /*0820*/  STS [R157+UR7+0x600], R43 ;  /* 0x0006002b9d007988 */ /* 0x0003e20008000807 */
[----:B0-----:R-:W-:-:S03]  /*0830*/  IMAD.WIDE R44, R55, 0x4, R160 ;  /* 0x00000004372c7825 */ /* 0x001fc600078e02a0 */
[----:B------:R-:W-:Y:S04]  /*0840*/  STS [R157+UR7+0x480], R46 ;  /* 0x0004802e9d007988 */ /* 0x000fe80008000807 */
[----:B------:R0:W-:Y:S04]  /*0850*/  STS [R157+UR7+0x680], R47 ;  /* 0x0006802f9d007988 */ /* 0x0001e80008000807 */
[----:B------:R-:W-:Y:S04]  /*0860*/  STS [R157+UR7+0x500], R50 ;  /* 0x000500329d007988 */ /* 0x000fe80008000807 */
[----:B------:R2:W-:Y:S04]  /*0870*/  STS [R157+UR7+0x700], R51 ;  /* 0x000700339d007988 */ /* 0x0005e80008000807 */
[----:B-1----:R-:W3:Y:S04]  /*0880*/  LDG.E.128 R40, desc[UR8][R40.64] ;  /* 0x0000000828287981 */ /* 0x002ee8000c1e1d00 */
[----:B0-----:R-:W4:Y:S04]  /*0890*/  LDG.E.128 R44, desc[UR8][R44.64] ;  /* 0x000000082c2c7981 */ /* 0x001f28000c1e1d00 */
[----:B--2---:R-:W2:Y:S04]  /*08a0*/  LDG.E.128 R48, desc[UR8][R48.64] ;  /* 0x0000000830307981 */ /* 0x004ea8000c1e1d00 */
[----:B------:R-:W5:Y:S01]  /*08b0*/  LDG.E.128 R52, desc[UR8][R52.64] ;  /* 0x0000000834347981 */ /* 0x000f62000c1e1d00 */
[----:B------:R-:W-:-:S03]  /*08c0*/  UIADD3 UR5, UPT, UPT, UR5, 0x2000, URZ ;  /* 0x0000200005057890 */ /* 0x000fc6000fffe0ff */
[----:B------:R0:W-:Y:S01]  /*08d0*/  STS [R157+UR7+0x180], R36 ;  /* 0x000180249d007988 */ /* 0x0001e20008000807 */
[----:B------:R-:W-:Y:S01]  /*08e0*/  ULEA UR5, UR6, UR5, 0x18 ;  /* 0x0000000506057291 */ /* 0x000fe2000f8ec0ff */
[----:B------:R-:W-:Y:S02]  /*08f0*/  SHF.R.U32.HI R163, RZ, 0x5, R150 ;  /* 0x00000005ffa37819 */ /* 0x000fe40000011696 */
[----:B0-----:R-:W-:-:S04]  /*0900*/  SHF.L.U32 R36, R150, 0x4, RZ ;  /* 0x0000000496247819 */ /* 0x001fc800000006ff */
[----:B------:R-:W-:-:S04]  /*0910*/  LOP3.LUT R36, R36, 0x1f0, RZ, 0xc0, !PT ;  /* 0x000001f024247812 */ /* 0x000fc800078ec0ff */
[----:B------:R-:W-:Y:S01]  /*0920*/  LEA R162, R163, R36, 0x9 ;  /* 0x00000024a3a27211 */ /* 0x000fe200078e48ff */
[----:B------:R0:W-:Y:S04]  /*0930*/  STS [R157+UR7+0x380], R37 ;  /* 0x000380259d007988 */ /* 0x0001e80008000807 */
[----:B------:R1:W-:Y:S04]  /*0940*/  STS [R157+UR7+0x580], R38 ;  /* 0x000580269d007988 */ /* 0x0003e80008000807 */
[----:B------:R1:W-:Y:S01]  /*0950*/  STS [R157+UR7+0x780], R39 ;  /* 0x000780279d007988 */ /* 0x0003e20008000807 */
[----:B0-----:R-:W-:-:S02]  /*0960*/  SHF.L.U32 R37, R150, 0x4, RZ ;  /* 0x0000000496257819 */ /* 0x001fc400000006ff */
[----:B------:R-:W-:Y:S02]  /*0970*/  LOP3.LUT R36, R163, 0x1, RZ, 0xc0, !PT ;  /* 0x00000001a3247812 */ /* 0x000fe400078ec0ff */
[----:B------:R-:W-:Y:S01]  /*0980*/  LOP3.LUT R37, R37, 0x30, RZ, 0xe2, !PT ;  /* 0x0000003025257812 */ /* 0x000fe200078ee2ff */
[----:B------:R-:W-:-:S03]  /*0990*/  UIADD3 UR4, UPT, UPT, UR4, 0x10, URZ ;  /* 0x0000001004047890 */ /* 0x000fc6000fffe0ff */
[----:B------:R-:W-:Y:S02]  /*09a0*/  LEA R36, R36, R37, 0x8 ;  /* 0x0000002524247211 */ /* 0x000fe400078e40ff */
[----:B------:R-:W-:Y:S02]  /*09b0*/  MOV R37, UR5 ;  /* 0x0000000500257c02 */ /* 0x000fe40008000f00 */
[----:B------:R-:W-:Y:S02]  /*09c0*/  ISETP.LE.AND P1, PT, R156, UR4, PT ;  /* 0x000000049c007c0c */ /* 0x000fe4000bf23270 */
[----:B------:R-:W-:Y:S01]  /*09d0*/  IADD3 R156, PT, PT, R36, 0x80, R37 ;  /* 0x00000080249c7810 */ /* 0x000fe20007ffe025 */
[----:B---3--:R1:W-:Y:S04]  /*09e0*/  STS.128 [R162+UR5], R40 ;  /* 0x00000028a2007988 */ /* 0x0083e80008000c05 */
[----:B----4-:R1:W-:Y:S04]  /*09f0*/  STS.128 [R162+UR5+0x800], R44 ;  /* 0x0008002ca2007988 */ /* 0x0103e80008000c05 */
[----:B--2---:R1:W-:Y:S04]  /*0a00*/  STS.128 [R162+UR5+0x1000], R48 ;  /* 0x00100030a2007988 */ /* 0x0043e80008000c05 */
[----:B-----5:R1:W-:Y:S01]  /*0a10*/  STS.128 [R162+UR5+0x1800], R52 ;  /* 0x00180034a2007988 */ /* 0x0203e20008000c05 */
[----:B------:R-:W-:Y:S01]  /*0a20*/  UMOV UR5, 0x80 ;  /* 0x0000008000057882 */ /* 0x000fe20000000000 */
[----:B------:R-:W-:Y:S06]  /*0a30*/  BAR.SYNC.DEFER_BLOCKING 0x0 ;  /* 0x0000000000007b1d */ /* 0x000fec0000010000 */
.L_x_1:
[----:B-1----:R-:W-:Y:S04]  /*0a40*/  LDS.128 R36, [R151+UR5+-0x80] ;  /* 0xffff800597247984 */ /* 0x002fe80008000c00 */
[----:B------:R-:W0:Y:S04]  /*0a50*/  LDS.128 R48, [R156+-0x80] ;  /* 0xffff80009c307984 */ /* 0x000e280000000c00 */
[----:B------:R-:W1:Y:S01]  /*0a60*/  LDS.128 R40, [R151+UR5+-0x70] ;  /* 0xffff900597287984 */ /* 0x000e620008000c00 */
[----:B------:R-:W-:-:S03]  /*0a70*/  UIADD3 UR5, UPT, UPT, UR5, 0x200, URZ ;  /* 0x0000020005057890 */ /* 0x000fc6000fffe0ff */
[----:B------:R-:W2:Y:S01]  /*0a80*/  LDS.128 R44, [R156+-0x40] ;  /* 0xffffc0009c2c7984 */ /* 0x000ea20000000c00 */
[----:B------:R-:W-:Y:S01]  /*0a90*/  UISETP.NE.AND UP0, UPT, UR5, 0x2080, UPT ;  /* 0x000020800500788c */ /* 0x000fe2000bf05270 */
[-C--:B0-----:R-:W-:Y:S01]  /*0aa0*/  FFMA R145, R36, R48.reuse, R145 ;  /* 0x0000003024917223 */ /* 0x081fe20000000091 */
[-C--:B------:R-:W-:Y:S01]  /*0ab0*/  FFMA R141, R37, R48.reuse, R141 ;  /* 0x00000030258d7223 */ /* 0x080fe2000000008d */
[-C--:B------:R-:W-:Y:S01]  /*0ac0*/  FFMA R137, R38, R48.reuse, R137 ;  /* 0x0000003026897223 */ /* 0x080fe20000000089 */
[-C--:B------:R-:W-:Y:S01]  /*0ad0*/  FFMA R133, R39, R48.reuse, R133 ;  /* 0x0000003027857223 */ /* 0x080fe20000000085 */
[-C--:B-1----:R-:W-:Y:S01]  /*0ae0*/  FFMA R129, R40, R48.reuse, R129 ;  /* 0x0000003028817223 */ /* 0x082fe20000000081 */
[-C--:B------:R-:W-:Y:S01]  /*0af0*/  FFMA R125, R41, R48.reuse, R125 ;  /* 0x00000030297d7223 */ /* 0x080fe2000000007d */
[-C--:B------:R-:W-:Y:S01]  /*0b00*/  FFMA R121, R42, R48.reuse, R121 ;  /* 0x000000302a797223 */ /* 0x080fe20000000079 */
[----:B------:R-:W-:Y:S01]  /*0b10*/  FFMA R120, R43, R48, R120 ;  /* 0x000000302b787223 */ /* 0x000fe20000000078 */
[-C--:B------:R-:W-:Y:S01]  /*0b20*/  FFMA R146, R36, R49.reuse, R146 ;  /* 0x0000003124927223 */ /* 0x080fe20000000092 */
[-C--:B------:R-:W-:Y:S01]  /*0b30*/  FFMA R142, R37, R49.reuse, R142 ;  /* 0x00000031258e7223 */ /* 0x080fe2000000008e */
[-C--:B------:R-:W-:Y:S01]  /*0b40*/  FFMA R138, R38, R49.reuse, R138 ;  /* 0x00000031268a7223 */ /* 0x080fe2000000008a */
[-C--:B------:R-:W-:Y:S01]  /*0b50*/  FFMA R134, R39, R49.reuse, R134 ;  /* 0x0000003127867223 */ /* 0x080fe20000000086 */
[-C--:B------:R-:W-:Y:S01]  /*0b60*/  FFMA R130, R40, R49.reuse, R130 ;  /* 0x0000003128827223 */ /* 0x080fe20000000082 */
        /* <DEDUP_REMOVED lines=19> */
[-C--:B--2---:R-:W-:Y:S01]  /*0ca0*/  FFMA R113, R36, R44.reuse, R113 ;  /* 0x0000002c24717223 */ /* 0x084fe20000000071 */
        /* <DEDUP_REMOVED lines=31> */
[----:B------:R-:W0:Y:S04]  /*0ea0*/  LDS.128 R48, [R156] ;  /* 0x000000009c307984 */ /* 0x000e280000000c00 */
[----:B------:R1:W2:Y:S02]  /*0eb0*/  LDS.128 R44, [R156+0x40] ;  /* 0x000040009c2c7984 */ /* 0x0002a40000000c00 */
[----:B-1----:R-:W-:Y:S01]  /*0ec0*/  IADD3 R156, PT, PT, R156, 0x200, RZ ;  /* 0x000002009c9c7810 */ /* 0x002fe20007ffe0ff */
[-C--:B0-----:R-:W-:Y:S01]  /*0ed0*/  FFMA R81, R36, R48.reuse, R81 ;  /* 0x0000003024517223 */ /* 0x081fe20000000051 */
        /* <DEDUP_REMOVED lines=31> */
[C---:B--2---:R-:W-:Y:S01]  /*10d0*/  FFMA R31, R36.reuse, R44, R31 ;  /* 0x0000002c241f7223 */ /* 0x044fe2000000001f */
[C---:B------:R-:W-:Y:S01]  /*10e0*/  FFMA R30, R36.reuse, R45, R30 ;  /* 0x0000002d241e7223 */ /* 0x040fe2000000001e */
[C---:B------:R-:W-:Y:S01]  /*10f0*/  FFMA R28, R36.reuse, R46, R28 ;  /* 0x0000002e241c7223 */ /* 0x040fe2000000001c */
[----:B------:R-:W-:Y:S01]  /*1100*/  FFMA R29, R36, R47, R29 ;  /* 0x0000002f241d7223 */ /* 0x000fe2000000001d */
[C---:B------:R-:W-:Y:S01]  /*1110*/  FFMA R27, R37.reuse, R44, R27 ;  /* 0x0000002c251b7223 */ /* 0x040fe2000000001b */
        /* <DEDUP_REMOVED lines=27> */
[----:B------:R-:W-:Y:S06]  /*12d0*/  BRA.U UP0, `(.L_x_1) ;  /* 0xfffffff500d87547 */ /* 0x000fec000b83ffff */
[----:B------:R-:W-:Y:S01]  /*12e0*/  SHF.L.U32 R149, R149, 0x4, RZ ;  /* 0x0000000495957819 */ /* 0x000fe200000006ff */
[----:B------:R-:W-:Y:S01]  /*12f0*/  BAR.SYNC.DEFER_BLOCKING 0x0 ;  /* 0x0000000000007b1d */ /* 0x000fe20000010000 */
[----:B------:R-:W-:-:S03]  /*1300*/  IADD3 R158, P0, PT, R158, 0x40, RZ ;  /* 0x000000409e9e7810 */ /* 0x000fc60007f1e0ff */
[----:B------:R-:W-:Y:S01]  /*1310*/  IMAD.WIDE R160, R149, 0x4, R160 ;  /* 0x0000000495a07825 */ /* 0x000fe200078e02a0 */
[----:B------:R-:W-:Y:S01]  /*1320*/  IADD3.X R159, PT, PT, RZ, R159, RZ, P0, !PT ;  /* 0x0000009fff9f7210 */ /* 0x000fe200007fe4ff */
[----:B------:R-:W-:Y:S08]  /*1330*/  @!P1 BRA `(.L_x_2) ;  /* 0xfffffff000c49947 */ /* 0x000ff0000383ffff */
.L_x_0:
[----:B------:R-:W0:Y:S01]  /*1340*/  S2R R39, SR_CTAID.Y ;  /* 0x0000000000277919 */ /* 0x000e220000002600 */
[----:B------:R-:W1:Y:S01]  /*1350*/  LDCU UR10, c[0x0][0x384] ;  /* 0x00007080ff0a77ac */ /* 0x000e620008000800 */
[C---:B------:R-:W-:Y:S01]  /*1360*/  SHF.L.U32 R36, R150.reuse, 0x1, RZ ;  /* 0x0000000196247819 */ /* 0x040fe200000006ff */
[----:B------:R-:W2:Y:S01]  /*1370*/  S2R R40, SR_CTAID.X ;  /* 0x0000000000287919 */ /* 0x000ea20000002500 */
[----:B------:R-:W-:Y:S01]  /*1380*/  LOP3.LUT R38, R150, 0x40, RZ, 0xc0, !PT ;  /* 0x0000004096267812 */ /* 0x000fe200078ec0ff */
[----:B------:R-:W3:Y:S01]  /*1390*/  LDCU.64 UR4, c[0x0][0x3a8] ;  /* 0x00007500ff0477ac */ /* 0x000ee20008000a00 */
[----:B------:R-:W-:Y:S02]  /*13a0*/  LOP3.LUT R37, R36, 0x40, RZ, 0xc0, !PT ;  /* 0x0000004024257812 */ /* 0x000fe400078ec0ff */
[----:B------:R-:W-:Y:S01]  /*13b0*/  SHF.L.U32 R150, R150, 0x2, RZ ;  /* 0x0000000296967819 */ /* 0x000fe200000006ff */
[----:B------:R-:W4:Y:S01]  /*13c0*/  LDCU UR6, c[0x0][0x38c] ;  /* 0x00007180ff0677ac */ /* 0x000f220008000800 */
[----:B------:R-:W-:Y:S01]  /*13d0*/  LOP3.LUT R36, R36, 0x38, RZ, 0xc0, !PT ;  /* 0x0000003824247812 */ /* 0x000fe200078ec0ff */
[----:B------:R-:W5:Y:S01]  /*13e0*/  LDCU UR7, c[0x0][0x3a0] ;  /* 0x00007400ff0777ac */ /* 0x000f620008000800 */
[----:B0-----:R-:W-:-:S02]  /*13f0*/  LEA R38, R39, R38, 0x7 ;  /* 0x0000002627267211 */ /* 0x001fc400078e38ff */
[----:B------:R-:W-:Y:S02]  /*1400*/  LOP3.LUT R39, R150, 0xc, RZ, 0xc0, !PT ;  /* 0x0000000c96277812 */ /* 0x000fe400078ec0ff */
[----:B--2---:R-:W-:-:S03]  /*1410*/  LEA R37, R40, R37, 0x7 ;  /* 0x0000002528257211 */ /* 0x004fc600078e38ff */
[----:B-1----:R-:W-:Y:S02]  /*1420*/  IMAD R40, R36, UR10, R39 ;  /* 0x0000000a24287c24 */ /* 0x002fe4000f8e0227 */
[----:B------:R-:W-:-:S05]  /*1430*/  IMAD R53, R38, UR10, R37 ;  /* 0x0000000a26357c24 */ /* 0x000fca000f8e0225 */
[----:B------:R-:W-:Y:S02]  /*1440*/  SHF.R.S32.HI R52, RZ, 0x1f, R53 ;  /* 0x0000001fff347819 */ /* 0x000fe40000011435 */
[----:B------:R-:W-:-:S04]  /*1450*/  IADD3 R36, P0, PT, R53, R40, RZ ;  /* 0x0000002835247210 */ /* 0x000fc80007f1e0ff */
[----:B------:R-:W-:Y:S02]  /*1460*/  LEA.HI.X.SX32 R37, R40, R52, 0x1, P0 ;  /* 0x0000003428257211 */ /* 0x000fe400000f0eff */
[----:B---3--:R-:W-:-:S04]  /*1470*/  LEA R42, P0, R36, UR4, 0x2 ;  /* 0x00000004242a7c11 */ /* 0x008fc8000f8010ff */
[----:B------:R-:W-:-:S05]  /*1480*/  LEA.HI.X R43, R36, UR5, R37, 0x2, P0 ;  /* 0x00000005242b7c11 */ /* 0x000fca00080f1425 */
[----:B------:R-:W5:Y:S01]  /*1490*/  LDG.E.128 R36, desc[UR8][R42.64] ;  /* 0x000000082a247981 */ /* 0x000f62000c1e1d00 */
[----:B------:R-:W-:Y:S01]  /*14a0*/  IADD3 R44, PT, PT, R40, UR10, RZ ;  /* 0x0000000a282c7c10 */ /* 0x000fe2000fffe0ff */
[----:B----4-:R-:W-:Y:S01]  /*14b0*/  FMUL R145, R145, UR6 ;  /* 0x0000000691917c20 */ /* 0x010fe20008400000 */
[----:B------:R-:W-:Y:S01]  /*14c0*/  FMUL R146, R146, UR6 ;  /* 0x0000000692927c20 */ /* 0x000fe20008400000 */
[----:B------:R-:W-:Y:S01]  /*14d0*/  FMUL R147, R147, UR6 ;  /* 0x0000000693937c20 */ /* 0x000fe20008400000 */
[----:B------:R-:W-:Y:S01]  /*14e0*/  IADD3 R41, P0, PT, R53, R44, RZ ;  /* 0x0000002c35297210 */ /* 0x000fe20007f1e0ff */
[----:B------:R-:W-:-:S03]  /*14f0*/  FMUL R148, R148, UR6 ;  /* 0x0000000694947c20 */ /* 0x000fc60008400000 */
[----:B------:R-:W-:Y:S02]  /*1500*/  LEA.HI.X.SX32 R46, R44, R52, 0x1, P0 ;  /* 0x000000342c2e7211 */ /* 0x000fe400000f0eff */
[----:B------:R-:W-:-:S04]  /*1510*/  LEA R40, P0, R41, UR4, 0x2 ;  /* 0x0000000429287c11 */ /* 0x000fc8000f8010ff */
[----:B------:R-:W-:Y:S01]  /*1520*/  LEA.HI.X R41, R41, UR5, R46, 0x2, P0 ;  /* 0x0000000529297c11 */ /* 0x000fe200080f142e */
[----:B-----5:R-:W-:Y:S01]  /*1530*/  FFMA R36, R36, UR7, R145 ;  /* 0x0000000724247c23 */ /* 0x020fe20008000091 */
[----:B------:R-:W-:Y:S01]  /*1540*/  FFMA R37, R37, UR7, R146 ;  /* 0x0000000725257c23 */ /* 0x000fe20008000092 */
[----:B------:R-:W-:Y:S01]  /*1550*/  FFMA R38, R38, UR7, R147 ;  /* 0x0000000726267c23 */ /* 0x000fe20008000093 */
[----:B------:R-:W-:-:S05]  /*1560*/  FFMA R39, R39, UR7, R148 ;  /* 0x0000000727277c23 */ /* 0x000fca0008000094 */
[----:B------:R0:W-:Y:S04]  /*1570*/  STG.E.128 desc[UR8][R42.64], R36 ;  /* 0x000000242a007986 */ /* 0x0001e8000c101d08 */
[----:B0-----:R-:W2:Y:S01]  /*1580*/  LDG.E.128 R36, desc[UR8][R40.64] ;  /* 0x0000000828247981 */ /* 0x001ea2000c1e1d00 */
[----:B------:R-:W-:Y:S01]  /*1590*/  IADD3 R46, PT, PT, R44, UR10, RZ ;  /* 0x0000000a2c2e7c10 */ /* 0x000fe2000fffe0ff */
[----:B------:R-:W-:Y:S01]  /*15a0*/  FMUL R141, R141, UR6 ;  /* 0x000000068d8d7c20 */ /* 0x000fe20008400000 */
[----:B------:R-:W-:Y:S01]  /*15b0*/  FMUL R142, R142, UR6 ;  /* 0x000000068e8e7c20 */ /* 0x000fe20008400000 */
[----:B------:R-:W-:Y:S01]  /*15c0*/  FMUL R143, R143, UR6 ;  /* 0x000000068f8f7c20 */ /* 0x000fe20008400000 */
[----:B------:R-:W-:Y:S01]  /*15d0*/  IADD3 R45, P0, PT, R53, R46, RZ ;  /* 0x0000002e352d7210 */ /* 0x000fe20007f1e0ff */
[----:B------:R-:W-:-:S03]  /*15e0*/  FMUL R144, R144, UR6 ;  /* 0x0000000690907c20 */ /* 0x000fc60008400000 */
[----:B------:R-:W-:Y:S02]  /*15f0*/  LEA.HI.X.SX32 R48, R46, R52, 0x1, P0 ;  /* 0x000000342e307211 */ /* 0x000fe400000f0eff */
[----:B------:R-:W-:-:S04]  /*1600*/  LEA R44, P0, R45, UR4, 0x2 ;  /* 0x000000042d2c7c11 */ /* 0x000fc8000f8010ff */
[----:B------:R-:W-:Y:S01]  /*1610*/  LEA.HI.X R45, R45, UR5, R48, 0x2, P0 ;  /* 0x000000052d2d7c11 */ /* 0x000fe200080f1430 */
[----:B--2---:R-:W-:Y:S01]  /*1620*/  FFMA R36, R36, UR7, R141 ;  /* 0x0000000724247c23 */ /* 0x004fe2000800008d */
        /* <DEDUP_REMOVED lines=80> */
[----:B------:R-:W-:Y:S01]  /*1b30*/  FMUL R121, R120, UR6 ;  /* 0x0000000678797c20 */ /* 0x000fe20008400000 */
[----:B------:R-:W-:Y:S01]  /*1b40*/  FMUL R120, R119, UR6 ;  /* 0x0000000677787c20 */ /* 0x000fe20008400000 */
[----:B------:R-:W-:Y:S01]  /*1b50*/  FMUL R119, R118, UR6 ;  /* 0x0000000676777c20 */ /* 0x000fe20008400000 */
[----:B------:R-:W-:Y:S01]  /*1b60*/  FMUL R118, R117, UR6 ;  /* 0x0000000675767c20 */ /* 0x000fe20008400000 */
        /* <DEDUP_REMOVED lines=149> */
[----:B------:R-:W-:Y:S02]  /*24c0*/  FMUL R56, R57, UR6 ;  /* 0x0000000639387c20 */ /* 0x000fe40008400000 */
        /* <DEDUP_REMOVED lines=15> */
[----:B------:R-:W2:Y:S01]  /*25c0*/  LDG.E.128 R32, desc[UR8][R42.64+0xc0] ;  /* 0x0000c0082a207981 */ /* 0x000ea2000c1e1d00 */
        /* <DEDUP_REMOVED lines=10> */
[----:B0-----:R-:W-:Y:S01]  /*2670*/  FMUL R37, R24, UR6 ;  /* 0x0000000618257c20 */ /* 0x001fe20008400000 */
        /* <DEDUP_REMOVED lines=9> */
[----:B-1----:R-:W-:Y:S01]  /*2710*/  FMUL R33, R20, UR6 ;  /* 0x0000000614217c20 */ /* 0x002fe20008400000 */
        /* <DEDUP_REMOVED lines=17> */
[----:B------:R-:W-:Y:S04]  /*2830*/  STG.E.128 desc[UR8][R46.64+0xc0], R20 ;  /* 0x0000c0142e007986 */ /* 0x000fe8000c101d08 */
        /* <DEDUP_REMOVED lines=19> */
[----:B------:R-:W-:Y:S04]  /*2970*/  STG.E.128 desc[UR8][R50.64+0xc0], R12 ;  /* 0x0000c00c32007986 */ /* 0x000fe8000c101d08 */
        /* <DEDUP_REMOVED lines=19> */
[----:B------:R-:W-:Y:S01]  /*2ab0*/  STG.E.128 desc[UR8][R52.64+0xc0], R8 ;  /* 0x0000c00834007986 */ /* 0x000fe2000c101d08 */
[----:B------:R-:W-:Y:S05]  /*2ac0*/  EXIT ;  /* 0x000000000000794d */ /* 0x000fea0003800000 */
.L_x_3:
[----:B------:R-:W-:-:S00]  /*2ad0*/  BRA `(.L_x_3) ;  /* 0xfffffffc00fc7947 */ /* 0x000fc0000383ffff */
[----:B------:R-:W-:-:S00]  /*2ae0*/  NOP ;  /* 0x0000000000007918 */ /* 0x000fc00000000000 */
        /* <DEDUP_REMOVED lines=9> */
.L_x_4:


//--------------------- .nv.shared._Z10mysgemm_v6ILi128ELi128ELi128ELi16ELi64ELi64ELi1ELi4ELi8ELi4EEviiifPfS0_fS0_ --------------------------
	.section	.nv.shared._Z10mysgemm_v6ILi128ELi128ELi128ELi16ELi64ELi64ELi1ELi4ELi8ELi4EEviiifPfS0_fS0_,"aw",@nobits
	.sectionflags	@""
	.align	4
.nv.shared._Z10mysgemm_v6ILi128ELi128ELi128ELi16ELi64ELi64ELi1ELi4ELi8ELi4EEviiifPfS0_fS0_:
	.zero		17408


//--------------------- .nv.shared.reserved.0     --------------------------
	.section	.nv.shared.reserved.0,"aw",@nobits
	.weak		__nv_reservedSMEM_offset_0_alias
	.size		__nv_reservedSMEM_offset_0_alias, 0, 64
	.other		__nv_reservedSMEM_offset_0_alias,@"STO_CUDA_RESERVED_SHARED STV_DEFAULT"
__nv_reservedSMEM_offset_0_alias:
	.zero		0
	.zero		64


//--------------------- .nv.constant0._Z10mysgemm_v6ILi128ELi128ELi128ELi16ELi64ELi64ELi1ELi4ELi8ELi4EEviiifPfS0_fS0_ --------------------------
	.section	.nv.constant0._Z10mysgemm_v6ILi128ELi128ELi128ELi16ELi64ELi64ELi1ELi4ELi8ELi4EEviiifPfS0_fS0_,"a",@progbits
	.sectionflags	@""
	.align	4
.nv.constant0._Z10mysgemm_v6ILi128ELi128ELi128ELi16ELi64ELi64ELi1ELi4ELi8ELi4EEviiifPfS0_fS0_:
	.zero		944


//--------------------- SYMBOLS --------------------------

	.type		.nv.reservedSmem.offset0,@object
	.size		.nv.reservedSmem.offset0,0x4
	.type		.nv.reservedSmem.cap,@object
	.size		.nv.reservedSmem.cap,0x4
